def gluon_wgmma(
    a_ptr,
    b_ptr,
    c_ptr,
    M,
    N,
    K,
    stride_am,
    stride_bk,
    stride_cm,
    BLOCK_M: gl.constexpr,
    BLOCK_N: gl.constexpr,
    BLOCK_K: gl.constexpr,
    DTYPE: gl.constexpr,
    A_LAYOUT: gl.constexpr,
    B_LAYOUT: gl.constexpr,
    C_LAYOUT: gl.constexpr,
    B_SHAPE: gl.constexpr,
    TRANS_B: gl.constexpr,
    NUM_BUFFERS: gl.constexpr,
    NUM_WARPS: gl.constexpr,
):
    a_desc = tma.make_tensor_descriptor(
        a_ptr, [M, K], [stride_am, 1], [BLOCK_M, BLOCK_K], A_LAYOUT
    )
    b_desc = tma.make_tensor_descriptor(
        b_ptr,
        [N, K] if TRANS_B else [K, N],
        [stride_bk, 1],
        B_SHAPE,
        B_LAYOUT,
    )
    c_desc = tma.make_tensor_descriptor(
        c_ptr, [M, N], [stride_cm, 1], [BLOCK_M, BLOCK_N], C_LAYOUT
    )

    a_bufs = gl.allocate_shared_memory(
        DTYPE, [NUM_BUFFERS, BLOCK_M, BLOCK_K], A_LAYOUT
    )
    b_bufs = gl.allocate_shared_memory(DTYPE, [NUM_BUFFERS] + B_SHAPE, B_LAYOUT)

    pid_m = gl.program_id(0)
    pid_n = gl.program_id(1)
    off_m = pid_m * BLOCK_M
    off_n = pid_n * BLOCK_N

    mma_layout: gl.constexpr = pick_wgmma_layout(DTYPE, BLOCK_M, BLOCK_N, NUM_WARPS)
    acc = warpgroup_mma_init(
        gl.zeros((BLOCK_M, BLOCK_N), dtype=gl.float32, layout=mma_layout)
    )

    bars = gl.allocate_shared_memory(
        gl.int64, [NUM_BUFFERS, 1], mbarrier.MBarrierLayout()
    )
    for i in gl.static_range(NUM_BUFFERS):
        mbarrier.init(bars.index(i), count=1)
    idx = 0
    phase = 0

    for k in range(0, K, BLOCK_K):
        a = a_bufs.index(idx)
        b = b_bufs.index(idx)
        bar = bars.index(idx)
        mbarrier.expect(bar, a_desc.block_type.nbytes + b_desc.block_type.nbytes)
        tma.async_copy_global_to_shared(a_desc, [off_m, k], bar, a)
        tma.async_copy_global_to_shared(
            b_desc, [off_n, k] if TRANS_B else [k, off_n], bar, b
        )
        mbarrier.wait(bar, phase=phase)

        if TRANS_B:
            b = b.permute((1, 0))
        acc = warpgroup_mma_wait(num_outstanding=0, deps=(acc,))
        acc = warpgroup_mma(a, b, acc, is_async=True)

        idx += 1
        if idx == NUM_BUFFERS:
            idx = 0
            phase ^= 1

    acc = warpgroup_mma_wait(num_outstanding=0, deps=(acc,))
    for i in gl.static_range(NUM_BUFFERS):
        mbarrier.invalidate(bars.index(i))

    c_smem = gl.allocate_shared_memory(DTYPE, [BLOCK_M, BLOCK_N], C_LAYOUT)
    c_smem.store(acc.to(DTYPE))
    fence_async_shared()
    tma.async_copy_shared_to_global(c_desc, [off_m, off_n], c_smem)
    tma.store_wait(pendings=0)

# config = {"BLOCK_K": 32, "BLOCK_M": 256, "BLOCK_N": 64, "arch": "sm_90", "dtype": "fp16", "num_buffers": 3, "num_warps": 8, "trans_b": 1}
# arch = sm_90


// ===== COMPILED SASS (sm_90a) =====

	.target	sm_90a

	.elftype	@"ET_EXEC"


//--------------------- .note.nv.tkinfo           --------------------------
	.section	.note.nv.tkinfo,"",@"SHT_NOTE"
	.sectionflags	@"SHF_NOTE_NV_TKINFO"
	.tkinfo
        /*0018*/ 	.word	0x00000002
        /*0030*/ 	.string	""
        /*0030*/ 	.string	"ptxas"
        /*0030*/ 	.string	"Cuda compilation tools, release 13.0, V13.0.88"
        /*0030*/ 	.string	"Build cuda_13.0.r13.0/compiler.36424714_0"
        /*0030*/ 	.string	"-v  -suppress-debug-info  -lineinfo  -arch sm_90a "



//--------------------- .note.nv.cuinfo           --------------------------
	.section	.note.nv.cuinfo,"",@"SHT_NOTE"
	.sectionflags	@"SHF_NOTE_NV_CUINFO"
        /*0018*/ 	.short	0x0002
        /*001a*/ 	.short	0x005a
        /*001c*/ 	.short	0x0082
	.zero		2


//--------------------- .nv.info                  --------------------------
	.section	.nv.info,"",@"SHT_CUDA_INFO"
	.align	4


	//----- nvinfo : EIATTR_REGCOUNT
	.align		4
        /*0000*/ 	.byte	0x04, 0x2f
        /*0002*/ 	.short	(.L_1 - .L_0)
	.align		4
.L_0:
        /*0004*/ 	.word	index@(gluon_wgmma)
        /*0008*/ 	.word	0x0000005a


	//----- nvinfo : EIATTR_FRAME_SIZE
	.align		4
.L_1:
        /*000c*/ 	.byte	0x04, 0x11
        /*000e*/ 	.short	(.L_3 - .L_2)
	.align		4
.L_2:
        /*0010*/ 	.word	index@(gluon_wgmma)
        /*0014*/ 	.word	0x00000000


	//----- nvinfo : EIATTR_MIN_STACK_SIZE
	.align		4
.L_3:
        /*0018*/ 	.byte	0x04, 0x12
        /*001a*/ 	.short	(.L_5 - .L_4)
	.align		4
.L_4:
        /*001c*/ 	.word	index@(gluon_wgmma)
        /*0020*/ 	.word	0x00000000
.L_5:


//--------------------- .nv.compat                --------------------------
	.section	.nv.compat,"",@"SHT_CUDA_COMPAT_INFO"
	.align	4
        /*0000*/ 	.byte	0x02, 0x09, 0x01, 0x00, 0x02, 0x02, 0x04, 0x00, 0x02, 0x05, 0x05, 0x00, 0x03, 0x07, 0x01, 0x01
        /*0010*/ 	.byte	0x02, 0x03, 0x03, 0x00, 0x02, 0x06, 0x01, 0x00, 0x04, 0x0b, 0x08, 0x00, 0x00, 0x00, 0x00, 0x00
        /*0020*/ 	.byte	0x00, 0x00, 0x00, 0x00


//--------------------- .nv.info.gluon_wgmma      --------------------------
	.section	.nv.info.gluon_wgmma,"",@"SHT_CUDA_INFO"
	.sectionflags	@""
	.align	4


	//----- nvinfo : EIATTR_CUDA_API_VERSION
	.align		4
        /*0000*/ 	.byte	0x04, 0x37
        /*0002*/ 	.short	(.L_7 - .L_6)
.L_6:
        /*0004*/ 	.word	0x00000082


	//----- nvinfo : EIATTR_KPARAM_INFO
	.align		4
.L_7:
        /*0008*/ 	.byte	0x04, 0x17
        /*000a*/ 	.short	(.L_9 - .L_8)
.L_8:
        /*000c*/ 	.word	0x00000000
        /*0010*/ 	.short	0x000a
        /*0012*/ 	.short	0x0048
        /*0014*/ 	.byte	0x00, 0xf4, 0x21, 0x00


	//----- nvinfo : EIATTR_KPARAM_INFO
	.align		4
.L_9:
        /*0018*/ 	.byte	0x04, 0x17
        /*001a*/ 	.short	(.L_11 - .L_10)
.L_10:
        /*001c*/ 	.word	0x00000000
        /*0020*/ 	.short	0x0009
        /*0022*/ 	.short	0x0040
        /*0024*/ 	.byte	0x00, 0xf4, 0x21, 0x00


	//----- nvinfo : EIATTR_KPARAM_INFO
	.align		4
.L_11:
        /*0028*/ 	.byte	0x04, 0x17
        /*002a*/ 	.short	(.L_13 - .L_12)
.L_12:
        /*002c*/ 	.word	0x00000000
        /*0030*/ 	.short	0x0008
        /*0032*/ 	.short	0x0038
        /*0034*/ 	.byte	0x00, 0xf0, 0x21, 0x00


	//----- nvinfo : EIATTR_KPARAM_INFO
	.align		4
.L_13:
        /*0038*/ 	.byte	0x04, 0x17
        /*003a*/ 	.short	(.L_15 - .L_14)
.L_14:
        /*003c*/ 	.word	0x00000000
        /*0040*/ 	.short	0x0007
        /*0042*/ 	.short	0x0030
        /*0044*/ 	.byte	0x00, 0xf0, 0x21, 0x00


	//----- nvinfo : EIATTR_KPARAM_INFO
	.align		4
.L_15:
        /*0048*/ 	.byte	0x04, 0x17
        /*004a*/ 	.short	(.L_17 - .L_16)
.L_16:
        /*004c*/ 	.word	0x00000000
        /*0050*/ 	.short	0x0006
        /*0052*/ 	.short	0x0028
        /*0054*/ 	.byte	0x00, 0xf0, 0x21, 0x00


	//----- nvinfo : EIATTR_KPARAM_INFO
	.align		4
.L_17:
        /*0058*/ 	.byte	0x04, 0x17
        /*005a*/ 	.short	(.L_19 - .L_18)
.L_18:
        /*005c*/ 	.word	0x00000000
        /*0060*/ 	.short	0x0005
        /*0062*/ 	.short	0x0020
        /*0064*/ 	.byte	0x00, 0xf0, 0x11, 0x00


	//----- nvinfo : EIATTR_KPARAM_INFO
	.align		4
.L_19:
        /*0068*/ 	.byte	0x04, 0x17
        /*006a*/ 	.short	(.L_21 - .L_20)
.L_20:
        /*006c*/ 	.word	0x00000000
        /*0070*/ 	.short	0x0004
        /*0072*/ 	.short	0x001c
        /*0074*/ 	.byte	0x00, 0xf0, 0x11, 0x00


	//----- nvinfo : EIATTR_KPARAM_INFO
	.align		4
.L_21:
        /*0078*/ 	.byte	0x04, 0x17
        /*007a*/ 	.short	(.L_23 - .L_22)
.L_22:
        /*007c*/ 	.word	0x00000000
        /*0080*/ 	.short	0x0003
        /*0082*/ 	.short	0x0018
        /*0084*/ 	.byte	0x00, 0xf0, 0x11, 0x00


	//----- nvinfo : EIATTR_KPARAM_INFO
	.align		4
.L_23:
        /*0088*/ 	.byte	0x04, 0x17
        /*008a*/ 	.short	(.L_25 - .L_24)
.L_24:
        /*008c*/ 	.word	0x00000000
        /*0090*/ 	.short	0x0002
        /*0092*/ 	.short	0x0010
        /*0094*/ 	.byte	0x00, 0xf4, 0x21, 0x00


	//----- nvinfo : EIATTR_KPARAM_INFO
	.align		4
.L_25:
        /*0098*/ 	.byte	0x04, 0x17
        /*009a*/ 	.short	(.L_27 - .L_26)
.L_26:
        /*009c*/ 	.word	0x00000000
        /*00a0*/ 	.short	0x0001
        /*00a2*/ 	.short	0x0008
        /*00a4*/ 	.byte	0x00, 0xf4, 0x21, 0x00


	//----- nvinfo : EIATTR_KPARAM_INFO
	.align		4
.L_27:
        /*00a8*/ 	.byte	0x04, 0x17
        /*00aa*/ 	.short	(.L_29 - .L_28)
.L_28:
        /*00ac*/ 	.word	0x00000000
        /*00b0*/ 	.short	0x0000
        /*00b2*/ 	.short	0x0000
        /*00b4*/ 	.byte	0x00, 0xf4, 0x21, 0x00


	//----- nvinfo : EIATTR_SPARSE_MMA_MASK
	.align		4
.L_29:
        /*00b8*/ 	.byte	0x03, 0x50
        /*00ba*/ 	.short	0x0000


	//----- nvinfo : EIATTR_MAXREG_COUNT
	.align		4
        /*00bc*/ 	.byte	0x03, 0x1b
        /*00be*/ 	.short	0x00ff


	//----- nvinfo : EIATTR_NUM_BARRIERS
	.align		4
        /*00c0*/ 	.byte	0x02, 0x4c
        /*00c2*/ 	.byte	0x01
	.zero		1


	//----- nvinfo : EIATTR_MERCURY_ISA_VERSION
	.align		4
        /*00c4*/ 	.byte	0x03, 0x5f
        /*00c6*/ 	.short	0x0101


	//----- nvinfo : EIATTR_INT_WARP_WIDE_INSTR_OFFSETS
	.align		4
        /*00c8*/ 	.byte	0x04, 0x31
        /*00ca*/ 	.short	(.L_31 - .L_30)


	//   ....[0]....
.L_30:
        /*00cc*/ 	.word	0x00001450


	//   ....[1]....
        /*00d0*/ 	.word	0x00001470


	//   ....[2]....
        /*00d4*/ 	.word	0x00001480


	//   ....[3]....
        /*00d8*/ 	.word	0x00001560


	//   ....[4]....
        /*00dc*/ 	.word	0x00001920


	//   ....[5]....
        /*00e0*/ 	.word	0x00001930


	//   ....[6]....
        /*00e4*/ 	.word	0x000019a0


	//   ....[7]....
        /*00e8*/ 	.word	0x000019b0


	//   ....[8]....
        /*00ec*/ 	.word	0x00001e50


	//   ....[9]....
        /*00f0*/ 	.word	0x00001e70


	//----- nvinfo : EIATTR_COOP_GROUP_MASK_REGIDS
	.align		4
.L_31:
        /*00f4*/ 	.byte	0x04, 0x29
        /*00f6*/ 	.short	(.L_33 - .L_32)


	//   ....[0]....
.L_32:
        /*00f8*/ 	.word	0xffffffff


	//   ....[1]....
        /*00fc*/ 	.word	0xffffffff


	//   ....[2]....
        /*0100*/ 	.word	0xffffffff


	//----- nvinfo : EIATTR_COOP_GROUP_INSTR_OFFSETS
	.align		4
.L_33:
        /*0104*/ 	.byte	0x04, 0x28
        /*0106*/ 	.short	(.L_35 - .L_34)


	//   ....[0]....
.L_34:
        /*0108*/ 	.word	0x00000150


	//   ....[1]....
        /*010c*/ 	.word	0x00000700


	//   ....[2]....
        /*0110*/ 	.word	0x00000cf0


	//----- nvinfo : EIATTR_MBARRIER_INSTR_OFFSETS
	.align		4
.L_35:
        /*0114*/ 	.byte	0x04, 0x39
        /*0116*/ 	.short	(.L_37 - .L_36)


	//   ....[0]....
.L_36:
        /*0118*/ 	.word	0x000015c0
        /*011c*/ 	.word	0x000000ff
        /*0120*/ 	.word	0x0000f000
        /*0124*/ 	.short	0x0100
        /*0126*/ 	.byte	0x14
	.zero		1


	//   ....[1]....
        /*0128*/ 	.word	0x000015e0
        /*012c*/ 	.word	0x000000ff
        /*0130*/ 	.word	0x0000f008
        /*0134*/ 	.short	0x0100
        /*0136*/ 	.byte	0x14
	.zero		1


	//   ....[2]....
        /*0138*/ 	.word	0x00001610
        /*013c*/ 	.word	0x000000ff
        /*0140*/ 	.word	0x0000f010
        /*0144*/ 	.short	0x0100
        /*0146*/ 	.byte	0x14
	.zero		1


	//   ....[3]....
        /*0148*/ 	.word	0x00001a60
        /*014c*/ 	.word	0x000000ff
        /*0150*/ 	.word	0x0000f000
        /*0154*/ 	.short	0x010a
        /*0156*/ 	.byte	0x12
	.zero		1


	//   ....[4]....
        /*0158*/ 	.word	0x00001db0
        /*015c*/ 	.word	0x000000ff
        /*0160*/ 	.word	0x0000f000
        /*0164*/ 	.short	0x0108
        /*0166*/ 	.byte	0x14
	.zero		1


	//   ....[5]....
        /*0168*/ 	.word	0x00001f10
        /*016c*/ 	.word	0x000000ff
        /*0170*/ 	.word	0x0000f008
        /*0174*/ 	.short	0x0108
        /*0176*/ 	.byte	0x14
	.zero		1


	//   ....[6]....
        /*0178*/ 	.word	0x00001ff0
        /*017c*/ 	.word	0x000000ff
        /*0180*/ 	.word	0x0000f010
        /*0184*/ 	.short	0x0108
        /*0186*/ 	.byte	0x14
	.zero		1


	//   ....[7]....
        /*0188*/ 	.word	0x00002160
        /*018c*/ 	.word	0x000000ff
        /*0190*/ 	.word	0x0000f000
        /*0194*/ 	.short	0x010a
        /*0196*/ 	.byte	0x12
	.zero		1


	//----- nvinfo : EIATTR_NUM_MBARRIERS
	.align		4
.L_37:
        /*0198*/ 	.byte	0x03, 0x38
        /*019a*/ 	.short	0x0003


	//----- nvinfo : EIATTR_EXIT_INSTR_OFFSETS
	.align		4
        /*019c*/ 	.byte	0x04, 0x1c
        /*019e*/ 	.short	(.L_39 - .L_38)


	//   ....[0]....
.L_38:
        /*01a0*/ 	.word	0x00002150


	//----- nvinfo : EIATTR_REQNTID
	.align		4
.L_39:
        /*01a4*/ 	.byte	0x04, 0x10
        /*01a6*/ 	.short	(.L_41 - .L_40)
.L_40:
        /*01a8*/ 	.word	0x00000100
        /*01ac*/ 	.word	0x00000001
        /*01b0*/ 	.word	0x00000001


	//----- nvinfo : EIATTR_CRS_STACK_SIZE
	.align		4
.L_41:
        /*01b4*/ 	.byte	0x04, 0x1e
        /*01b6*/ 	.short	(.L_43 - .L_42)
.L_42:
        /*01b8*/ 	.word	0x00000000


	//----- nvinfo : EIATTR_CBANK_PARAM_SIZE
	.align		4
.L_43:
        /*01bc*/ 	.byte	0x03, 0x19
        /*01be*/ 	.short	0x0050


	//----- nvinfo : EIATTR_PARAM_CBANK
	.align		4
        /*01c0*/ 	.byte	0x04, 0x0a
        /*01c2*/ 	.short	(.L_45 - .L_44)
	.align		4
.L_44:
        /*01c4*/ 	.word	index@(.nv.constant0.gluon_wgmma)
        /*01c8*/ 	.short	0x0210
        /*01ca*/ 	.short	0x0050


	//----- nvinfo : EIATTR_SW_WAR
	.align		4
.L_45:
        /*01cc*/ 	.byte	0x04, 0x36
        /*01ce*/ 	.short	(.L_47 - .L_46)
.L_46:
        /*01d0*/ 	.word	0x00000008
.L_47:


//--------------------- .nv.callgraph             --------------------------
	.section	.nv.callgraph,"",@"SHT_CUDA_CALLGRAPH"
	.align	4
	.sectionentsize	8
	.align		4
        /*0000*/ 	.word	0x00000000
	.align		4
        /*0004*/ 	.word	0xffffffff
	.align		4
        /*0008*/ 	.word	0x00000000
	.align		4
        /*000c*/ 	.word	0xfffffffe
	.align		4
        /*0010*/ 	.word	0x00000000
	.align		4
        /*0014*/ 	.word	0xfffffffd
	.align		4
        /*0018*/ 	.word	0x00000000
	.align		4
        /*001c*/ 	.word	0xfffffffc


//--------------------- .text.gluon_wgmma         --------------------------
	.section	.text.gluon_wgmma,"ax",@progbits
	.align	128
        .global         gluon_wgmma
        .type           gluon_wgmma,@function
        .size           gluon_wgmma,(.L_x_52 - gluon_wgmma)
        .other          gluon_wgmma,@"STO_CUDA_ENTRY STV_DEFAULT"
gluon_wgmma:
.text.gluon_wgmma:
[----:B------:R-:W-:Y:S01]  /*0000*/  LDC R1, c[0x0][0x28] ;  /* 0x00000a00ff017b82 */ /* 0x000fe20000000800 */
[----:B------:R-:W1:Y:S07]  /*0010*/  S2R R0, SR_TID.X ;  /* 0x0000000000007919 */ /* 0x000e6e0000002100 */
[----:B------:R-:W2:Y:S01]  /*0020*/  S2UR UR4, SR_CgaCtaId ;  /* 0x00000000000479c3 */ /* 0x000ea20000008800 */
[----:B------:R-:W-:Y:S01]  /*0030*/  UMOV UR20, 0x400 ;  /* 0x0000040000147882 */ /* 0x000fe20000000000 */
[----:B------:R-:W-:Y:S01]  /*0040*/  ULDC UR6, c[0x0][0xc] ;  /* 0x0000030000067ab9 */ /* 0x000fe20000000800 */
[----:B------:R-:W-:Y:S01]  /*0050*/  ULDC.64 UR32, c[0x0][0x250] ;  /* 0x0000940000207ab9 */ /* 0x000fe20000000a00 */
[----:B------:R-:W-:Y:S04]  /*0060*/  BSSY B0, `(.L_x_0) ;  /* 0x000001f000007945 */ /* 0x000fe80003800000 */
[----:B------:R-:W3:Y:S08]  /*0070*/  LDC R3, c[0x0][0x228] ;  /* 0x00008a00ff037b82 */ /* 0x000ef00000000800 */
[----:B------:R-:W4:Y:S08]  /*0080*/  LDC R10, c[0x0][0x230] ;  /* 0x00008c00ff0a7b82 */ /* 0x000f300000000800 */
[----:B------:R-:W-:Y:S01]  /*0090*/  S2UR UR34, SR_CTAID.Y ;  /* 0x00000000002279c3 */ /* 0x000fe20000002600 */
[----:B--2---:R-:W-:-:S03]  /*00a0*/  ULEA UR20, UR4, UR20, 0x18 ;  /* 0x0000001404147291 */ /* 0x004fc6000f8ec03f */
[----:B------:R-:W-:Y:S01]  /*00b0*/  ULDC UR4, c[0x0][0x10] ;  /* 0x0000040000047ab9 */ /* 0x000fe20000000800 */
[----:B-1----:R-:W-:-:S03]  /*00c0*/  LOP3.LUT R2, R0, 0xff, RZ, 0xc0, !PT ;  /* 0x000000ff00027812 */ /* 0x002fc600078ec0ff */
[----:B------:R-:W1:Y:S01]  /*00d0*/  S2UR UR5, SR_CTAID.Z ;  /* 0x00000000000579c3 */ /* 0x000e620000002700 */
[----:B---3--:R-:W-:Y:S01]  /*00e0*/  VIADD R3, R3, 0xffffffff ;  /* 0xffffffff03037836 */ /* 0x008fe20000000000 */
[C---:B------:R-:W-:Y:S02]  /*00f0*/  ISETP.GE.U32.AND P0, PT, R2.reuse, 0x20, PT ;  /* 0x000000200200780c */ /* 0x040fe40003f06070 */
[C---:B------:R-:W-:Y:S02]  /*0100*/  ISETP.NE.U32.AND P2, PT, R2.reuse, RZ, PT ;  /* 0x000000ff0200720c */ /* 0x040fe40003f45070 */
[----:B------:R-:W-:Y:S02]  /*0110*/  LEA R11, R2, UR20, 0x2 ;  /* 0x00000014020b7c11 */ /* 0x000fe4000f8e10ff */
[----:B------:R-:W2:Y:S01]  /*0120*/  S2UR UR23, SR_CTAID.X ;  /* 0x00000000001779c3 */ /* 0x000ea20000002500 */
[----:B----4-:R-:W-:-:S06]  /*0130*/  VIADD R8, R10, 0xffffffff ;  /* 0xffffffff0a087836 */ /* 0x010fcc0000000000 */
[----:B------:R3:W-:Y:S01]  /*0140*/  @!P0 STS [R11], RZ ;  /* 0x000000ff0b008388 */ /* 0x0007e20000000800 */
[----:B------:R-:W-:-:S03]  /*0150*/  NOP ;  /* 0x0000000000007918 */ /* 0x000fc60000000000 */
[----:B------:R3:W-:Y:S01]  /*0160*/  @!P2 STS [UR20+0x24], R3 ;  /* 0x00002403ff00a988 */ /* 0x0007e20008000814 */
[----:B-1----:R-:W-:-:S03]  /*0170*/  UIMAD UR4, UR5, UR4, UR34 ;  /* 0x00000004050472a4 */ /* 0x002fc6000f8e0222 */
[----:B------:R3:W-:Y:S01]  /*0180*/  @!P2 STS [UR20+0x20], R8 ;  /* 0x00002008ff00a988 */ /* 0x0007e20008000814 */
[----:B--2---:R-:W-:-:S04]  /*0190*/  UIMAD UR4, UR4, UR6, UR23 ;  /* 0x00000006040472a4 */ /* 0x004fc8000f8e0217 */
[----:B------:R-:W-:-:S03]  /*01a0*/  UIMAD UR5, UR4, 0x180, URZ ;  /* 0x00000180040578a4 */ /* 0x000fc6000f8e023f */
[----:B------:R-:W-:Y:S01]  /*01b0*/  UMOV UR4, URZ ;  /* 0x0000003f00047c82 */ /* 0x000fe20008000000 */
[----:B------:R-:W-:-:S04]  /*01c0*/  UIADD3 UR28, UP0, UR5, UR32, URZ ;  /* 0x00000020051c7290 */ /* 0x000fc8000ff1e03f */
[----:B------:R-:W-:Y:S01]  /*01d0*/  ULEA.HI.X.SX32 UR29, UR5, UR33, 0x1, UP0 ;  /* 0x00000021051d7291 */ /* 0x000fe200080f0e3f */
[----:B---3--:R-:W-:Y:S11]  /*01e0*/  @P2 BRA `(.L_x_1) ;  /* 0x0000000000182947 */ /* 0x008ff60003800000 */
[----:B------:R-:W1:Y:S01]  /*01f0*/  LDS R4, [UR20+0x8] ;  /* 0x00000814ff047984 */ /* 0x000e620008000800 */
[----:B------:R-:W2:Y:S01]  /*0200*/  LDC.64 R6, c[0x0][0x210] ;  /* 0x00008400ff067b82 */ /* 0x000ea20000000a00 */
[----:B------:R-:W-:Y:S02]  /*0210*/  IMAD.MOV.U32 R5, RZ, RZ, 0x70 ;  /* 0x00000070ff057424 */ /* 0x000fe400078e00ff */
[----:B--2---:R2:W-:Y:S03]  /*0220*/  STS.64 [UR20], R6 ;  /* 0x00000006ff007988 */ /* 0x0045e60008000a14 */
[----:B-1----:R-:W-:-:S05]  /*0230*/  LOP3.LUT R4, R4, 0x10, R5, 0xd8, !PT ;  /* 0x0000001004047812 */ /* 0x002fca00078ed805 */
[----:B------:R2:W-:Y:S02]  /*0240*/  STS [UR20+0x8], R4 ;  /* 0x00000804ff007988 */ /* 0x0005e40008000814 */
.L_x_1:
[----:B------:R-:W-:Y:S05]  /*0250*/  BSYNC B0 ;  /* 0x0000000000007941 */ /* 0x000fea0003800000 */
.L_x_0:
[----:B------:R-:W-:Y:S04]  /*0260*/  BSSY B0, `(.L_x_2) ;  /* 0x000000a000007945 */ /* 0x000fe80003800000 */
[----:B------:R-:W-:Y:S05]  /*0270*/  @P2 BRA `(.L_x_3) ;  /* 0x0000000000202947 */ /* 0x000fea0003800000 */
[----:B--2---:R-:W1:Y:S01]  /*0280*/  LDS R4, [UR20+0x34] ;  /* 0x00003414ff047984 */ /* 0x004e620008000800 */
[----:B------:R-:W-:Y:S02]  /*0290*/  IMAD.MOV.U32 R5, RZ, RZ, 0x1f000000 ;  /* 0x1f000000ff057424 */ /* 0x000fe400078e00ff */
[----:B------:R-:W-:Y:S01]  /*02a0*/  @!P2 IMAD.MOV.U32 R6, RZ, RZ, 0xff ;  /* 0x000000ffff06a424 */ /* 0x000fe200078e00ff */
[----:B------:R-:W2:Y:S02]  /*02b0*/  @!P2 LDS R7, [UR20+0x38] ;  /* 0x00003814ff07a984 */ /* 0x000ea40008000800 */
[----:B-1----:R-:W-:Y:S02]  /*02c0*/  LOP3.LUT R4, R4, 0xff000000, R5, 0xb8, !PT ;  /* 0xff00000004047812 */ /* 0x002fe400078eb805 */
[----:B--2---:R-:W-:-:S03]  /*02d0*/  @!P2 LOP3.LUT R5, R7, 0xff, R6, 0xb8, !PT ;  /* 0x000000ff0705a812 */ /* 0x004fc600078eb806 */
[----:B------:R1:W-:Y:S04]  /*02e0*/  STS [UR20+0x34], R4 ;  /* 0x00003404ff007988 */ /* 0x0003e80008000814 */
[----:B------:R1:W-:Y:S02]  /*02f0*/  @!P2 STS [UR20+0x38], R5 ;  /* 0x00003805ff00a988 */ /* 0x0003e40008000814 */
.L_x_3:
[----:B------:R-:W-:Y:S05]  /*0300*/  BSYNC B0 ;  /* 0x0000000000007941 */ /* 0x000fea0003800000 */
.L_x_2:
[----:B------:R-:W-:Y:S04]  /*0310*/  BSSY B0, `(.L_x_4) ;  /* 0x000000e000007945 */ /* 0x000fe80003800000 */
[----:B------:R-:W-:Y:S05]  /*0320*/  @P2 BRA `(.L_x_5) ;  /* 0x0000000000302947 */ /* 0x000fea0003800000 */
[----:B-1----:R-:W1:Y:S01]  /*0330*/  LDS R5, [UR20+0x34] ;  /* 0x00003414ff057984 */ /* 0x002e620008000800 */
[----:B--2---:R-:W2:Y:S03]  /*0340*/  LDC.64 R6, c[0x0][0x238] ;  /* 0x00008e00ff067b82 */ /* 0x004ea60000000a00 */
[----:B------:R-:W3:Y:S01]  /*0350*/  LDS R4, [UR20+0x1c] ;  /* 0x00001c14ff047984 */ /* 0x000ee20008000800 */
[C---:B--2---:R-:W-:Y:S01]  /*0360*/  SHF.L.U64.HI R7, R6.reuse, 0x1, R7 ;  /* 0x0000000106077819 */ /* 0x044fe20000010207 */
[----:B------:R-:W-:-:S03]  /*0370*/  IMAD.SHL.U32 R6, R6, 0x2, RZ ;  /* 0x0000000206067824 */ /* 0x000fc600078e00ff */
[--C-:B------:R-:W-:Y:S02]  /*0380*/  SHF.R.U32.HI R9, RZ, 0x4, R7.reuse ;  /* 0x00000004ff097819 */ /* 0x100fe40000011607 */
[----:B------:R-:W-:-:S05]  /*0390*/  SHF.R.U64 R6, R6, 0x4, R7 ;  /* 0x0000000406067819 */ /* 0x000fca0000001207 */
[----:B------:R4:W-:Y:S01]  /*03a0*/  STS [UR20+0xc], R6 ;  /* 0x00000c06ff007988 */ /* 0x0009e20008000814 */
[----:B-1----:R-:W-:Y:S02]  /*03b0*/  LOP3.LUT R5, R5, 0x7, RZ, 0xb8, !PT ;  /* 0x0000000705057812 */ /* 0x002fe400078eb8ff */
[----:B---3--:R-:W-:-:S03]  /*03c0*/  LOP3.LUT R4, R4, 0xf, R9, 0xb8, !PT ;  /* 0x0000000f04047812 */ /* 0x008fc600078eb809 */
[----:B------:R4:W-:Y:S04]  /*03d0*/  STS [UR20+0x34], R5 ;  /* 0x00003405ff007988 */ /* 0x0009e80008000814 */
[----:B------:R4:W-:Y:S02]  /*03e0*/  STS [UR20+0x1c], R4 ;  /* 0x00001c04ff007988 */ /* 0x0009e40008000814 */
.L_x_5:
[----:B------:R-:W-:Y:S05]  /*03f0*/  BSYNC B0 ;  /* 0x0000000000007941 */ /* 0x000fea0003800000 */
.L_x_4:
[----:B------:R-:W-:Y:S04]  /*0400*/  BSSY B1, `(.L_x_6) ;  /* 0x000001a000017945 */ /* 0x000fe80003800000 */
[----:B------:R-:W-:Y:S04]  /*0410*/  BSSY B0, `(.L_x_7) ;  /* 0x0000015000007945 */ /* 0x000fe80003800000 */
[----:B------:R-:W-:Y:S05]  /*0420*/  @P2 BRA `(.L_x_8) ;  /* 0x0000000000202947 */ /* 0x000fea0003800000 */
[----:B-12-4-:R-:W1:Y:S02]  /*0430*/  LDS R4, [UR20+0x34] ;  /* 0x00003414ff047984 */ /* 0x016e640008000800 */
[----:B-1----:R-:W-:-:S05]  /*0440*/  LOP3.LUT R4, R4, 0x38, RZ, 0xb8, !PT ;  /* 0x0000003804047812 */ /* 0x002fca00078eb8ff */
[----:B------:R1:W-:Y:S01]  /*0450*/  STS [UR20+0x34], R4 ;  /* 0x00003404ff007988 */ /* 0x0003e20008000814 */
[----:B------:R-:W-:Y:S05]  /*0460*/  @P2 BRA `(.L_x_9) ;  /* 0x0000000000202947 */ /* 0x000fea0003800000 */
[----:B-1----:R-:W1:Y:S01]  /*0470*/  LDS R4, [UR20+0x8] ;  /* 0x00000814ff047984 */ /* 0x002e620008000800 */
[----:B------:R-:W-:-:S05]  /*0480*/  IMAD.MOV.U32 R5, RZ, RZ, 0x780 ;  /* 0x00000780ff057424 */ /* 0x000fca00078e00ff */
[----:B-1----:R-:W-:-:S05]  /*0490*/  LOP3.LUT R4, R4, 0x300, R5, 0xd8, !PT ;  /* 0x0000030004047812 */ /* 0x002fca00078ed805 */
[----:B------:R3:W-:Y:S02]  /*04a0*/  STS [UR20+0x8], R4 ;  /* 0x00000804ff007988 */ /* 0x0007e40008000814 */
.L_x_8:
[----:B------:R-:W-:Y:S05]  /*04b0*/  @P2 BRA `(.L_x_10) ;  /* 0x0000000000282947 */ /* 0x000fea0003800000 */
[----:B-1234-:R-:W1:Y:S02]  /*04c0*/  LDS R4, [UR20+0x8] ;  /* 0x00000814ff047984 */ /* 0x01ee640008000800 */
[----:B-1----:R-:W-:-:S05]  /*04d0*/  LOP3.LUT R4, R4, 0x1800, RZ, 0xb8, !PT ;  /* 0x0000180004047812 */ /* 0x002fca00078eb8ff */
[----:B------:R2:W-:Y:S02]  /*04e0*/  STS [UR20+0x8], R4 ;  /* 0x00000804ff007988 */ /* 0x0005e40008000814 */
.L_x_9:
[----:B------:R-:W-:Y:S05]  /*04f0*/  @P2 BREAK B0 ;  /* 0x0000000000002942 */ /* 0x000fea0003800000 */
[----:B------:R-:W-:Y:S05]  /*0500*/  @P2 BRA `(.L_x_11) ;  /* 0x0000000000242947 */ /* 0x000fea0003800000 */
[----:B------:R-:W3:Y:S01]  /*0510*/  LDS R5, [UR20+0x8] ;  /* 0x00000814ff057984 */ /* 0x000ee20008000800 */
[----:B-12---:R-:W-:-:S05]  /*0520*/  IMAD.MOV.U32 R4, RZ, RZ, 0x6000 ;  /* 0x00006000ff047424 */ /* 0x006fca00078e00ff */
[----:B---3--:R-:W-:-:S04]  /*0530*/  LOP3.LUT R4, R5, 0x4000, R4, 0xd8, !PT ;  /* 0x0000400005047812 */ /* 0x008fc800078ed804 */
[----:B------:R-:W-:-:S05]  /*0540*/  LOP3.LUT R4, R4, 0x400000, RZ, 0xb8, !PT ;  /* 0x0040000004047812 */ /* 0x000fca00078eb8ff */
[----:B------:R5:W-:Y:S02]  /*0550*/  STS [UR20+0x8], R4 ;  /* 0x00000804ff007988 */ /* 0x000be40008000814 */
.L_x_10:
[----:B------:R-:W-:Y:S05]  /*0560*/  BSYNC B0 ;  /* 0x0000000000007941 */ /* 0x000fea0003800000 */
.L_x_7:
[----:B-12345:R-:W1:Y:S02]  /*0570*/  @!P2 LDS R4, [UR20+0x8] ;  /* 0x00000814ff04a984 */ /* 0x03ee640008000800 */
[----:B-1----:R-:W-:-:S05]  /*0580*/  @!P2 LOP3.LUT R4, R4, 0x8000, RZ, 0xb8, !PT ;  /* 0x000080000404a812 */ /* 0x002fca00078eb8ff */
[----:B------:R3:W-:Y:S02]  /*0590*/  @!P2 STS [UR20+0x8], R4 ;  /* 0x00000804ff00a988 */ /* 0x0007e40008000814 */
.L_x_11:
[----:B------:R-:W-:Y:S05]  /*05a0*/  BSYNC B1 ;  /* 0x0000000000017941 */ /* 0x000fea0003800000 */
.L_x_6:
[----:B------:R-:W-:Y:S05]  /*05b0*/  WARPSYNC.ALL ;  /* 0x0000000000007948 */ /* 0x000fea0003800000 */
[----:B------:R-:W-:Y:S05]  /*05c0*/  @P0 BRA `(.L_x_12) ;  /* 0x0000000000280947 */ /* 0x000fea0003800000 */
[----:B-123--:R-:W1:Y:S01]  /*05d0*/  S2R R4, SR_LANEID ;  /* 0x0000000000047919 */ /* 0x00ee620000000000 */
[----:B------:R-:W-:Y:S05]  /*05e0*/  WARPSYNC.ALL ;  /* 0x0000000000007948 */ /* 0x000fea0003800000 */
[----:B-1----:R-:W-:-:S05]  /*05f0*/  IMAD.SHL.U32 R6, R4, 0x4, RZ ;  /* 0x0000000404067824 */ /* 0x002fca00078e00ff */
[----:B------:R-:W1:Y:S01]  /*0600*/  LDS R7, [R6+UR20] ;  /* 0x0000001406077984 */ /* 0x000e620008000800 */
[----:B------:R-:W-:-:S05]  /*0610*/  IADD3 R4, P1, R6, UR28, RZ ;  /* 0x0000001c06047c10 */ /* 0x000fca000ff3e0ff */
[----:B------:R-:W-:-:S05]  /*0620*/  IMAD.X R5, RZ, RZ, UR29, P1 ;  /* 0x0000001dff057e24 */ /* 0x000fca00088e06ff */
[----:B-1----:R4:W5:Y:S01]  /*0630*/  ATOMG.E.EXCH.STRONG.GPU PT, RZ, [R4], R7 ;  /* 0x0000000704ff73a8 */ /* 0x00296200041ee100 */
[----:B------:R-:W-:-:S04]  /*0640*/  DEPBAR {5,4,3,2,1,0} ;  /* 0x0000003f0000791a */ /* 0x000fc80000000000 */
[----:B------:R4:W-:Y:S01]  /*0650*/  UTMACCTL.IV [UR28] ;  /* 0x000000001c0079b9 */ /* 0x0009e20008000000 */
[----:B------:R-:W-:Y:S01]  /*0660*/  NOP ;  /* 0x0000000000007918 */ /* 0x000fe20000000000 */
.L_x_12:
[----:B------:R-:W-:Y:S05]  /*0670*/  @P0 BRA `(.L_x_13) ;  /* 0x00000000000c0947 */ /* 0x000fea0003800000 */
[----:B------:R0:W-:Y:S01]  /*0680*/  UTMACMDFLUSH ;  /* 0x00000000000079b7 */ /* 0x0001e20000000000 */
[----:B------:R-:W-:Y:S05]  /*0690*/  @P0 BRA `(.L_x_13) ;  /* 0x0000000000040947 */ /* 0x000fea0003800000 */
[----:B------:R-:W-:-:S04]  /*06a0*/  DEPBAR.LE SB0, 0x0 ;  /* 0x000080000000791a */ /* 0x000fc80000000000 */
.L_x_13:
[----:B------:R-:W-:Y:S05]  /*06b0*/  WARPSYNC.ALL ;  /* 0x0000000000007948 */ /* 0x000fea0003800000 */
[----:B-----5:R-:W-:Y:S06]  /*06c0*/  BAR.SYNC.DEFER_BLOCKING 0x0 ;  /* 0x0000000000007b1d */ /* 0x020fec0000010000 */
[----:B------:R-:W-:Y:S02]  /*06d0*/  BSSY B1, `(.L_x_14) ;  /* 0x000000b000017945 */ /* 0x000fe40003800000 */
[----:B------:R-:W-:Y:S06]  /*06e0*/  BAR.SYNC.DEFER_BLOCKING 0x0 ;  /* 0x0000000000007b1d */ /* 0x000fec0000010000 */
[----:B------:R5:W-:Y:S01]  /*06f0*/  @!P0 STS [R11], RZ ;  /* 0x000000ff0b008388 */ /* 0x000be20000000800 */
[----:B------:R-:W-:Y:S01]  /*0700*/  NOP ;  /* 0x0000000000007918 */ /* 0x000fe20000000000 */
[----:B------:R-:W-:Y:S05]  /*0710*/  @P2 BRA `(.L_x_15) ;  /* 0x0000000000182947 */ /* 0x000fea0003800000 */
[----:B-1234-:R-:W1:Y:S01]  /*0720*/  LDS R4, [UR20+0x8] ;  /* 0x00000814ff047984 */ /* 0x01ee620008000800 */
[----:B------:R-:W2:Y:S01]  /*0730*/  LDC.64 R6, c[0x0][0x218] ;  /* 0x00008600ff067b82 */ /* 0x000ea20000000a00 */
[----:B------:R-:W-:Y:S02]  /*0740*/  IMAD.MOV.U32 R5, RZ, RZ, 0x70 ;  /* 0x00000070ff057424 */ /* 0x000fe400078e00ff */
[----:B--2---:R2:W-:Y:S03]  /*0750*/  STS.64 [UR20], R6 ;  /* 0x00000006ff007988 */ /* 0x0045e60008000a14 */
[----:B-1----:R-:W-:-:S05]  /*0760*/  LOP3.LUT R4, R4, 0x10, R5, 0xd8, !PT ;  /* 0x0000001004047812 */ /* 0x002fca00078ed805 */
[----:B------:R2:W-:Y:S02]  /*0770*/  STS [UR20+0x8], R4 ;  /* 0x00000804ff007988 */ /* 0x0005e40008000814 */
.L_x_15:
[----:B----4-:R-:W-:Y:S05]  /*0780*/  BSYNC B1 ;  /* 0x0000000000017941 */ /* 0x010fea0003800000 */
.L_x_14:
[----:B------:R-:W-:Y:S04]  /*0790*/  BSSY B2, `(.L_x_16) ;  /* 0x000000f000027945 */ /* 0x000fe80003800000 */
[----:B------:R-:W-:Y:S04]  /*07a0*/  BSSY B1, `(.L_x_17) ;  /* 0x000000c000017945 */ /* 0x000fe80003800000 */
[----:B------:R-:W-:Y:S05]  /*07b0*/  @P2 BRA `(.L_x_18) ;  /* 0x0000000000282947 */ /* 0x000fea0003800000 */
[----:B-123--:R-:W1:Y:S01]  /*07c0*/  LDS R4, [UR20+0x34] ;  /* 0x00003414ff047984 */ /* 0x00ee620008000800 */
[----:B------:R-:W-:Y:S01]  /*07d0*/  IMAD.MOV.U32 R5, RZ, RZ, 0x1f000000 ;  /* 0x1f000000ff057424 */ /* 0x000fe200078e00ff */
[----:B------:R-:W-:Y:S05]  /*07e0*/  @P2 BREAK B1 ;  /* 0x0000000000012942 */ /* 0x000fea0003800000 */
[----:B-1----:R-:W-:-:S05]  /*07f0*/  LOP3.LUT R4, R4, 0xff000000, R5, 0xb8, !PT ;  /* 0xff00000004047812 */ /* 0x002fca00078eb805 */
[----:B------:R1:W-:Y:S01]  /*0800*/  STS [UR20+0x34], R4 ;  /* 0x00003404ff007988 */ /* 0x0003e20008000814 */
[----:B------:R-:W-:Y:S05]  /*0810*/  @P2 BRA `(.L_x_19) ;  /* 0x0000000000182947 */ /* 0x000fea0003800000 */
[----:B------:R-:W2:Y:S01]  /*0820*/  LDS R5, [UR20+0x38] ;  /* 0x00003814ff057984 */ /* 0x000ea20008000800 */
[----:B-1----:R-:W-:-:S05]  /*0830*/  IMAD.MOV.U32 R4, RZ, RZ, 0x3f ;  /* 0x0000003fff047424 */ /* 0x002fca00078e00ff */
[----:B--2---:R-:W-:-:S05]  /*0840*/  LOP3.LUT R4, R5, 0xff, R4, 0xb8, !PT ;  /* 0x000000ff05047812 */ /* 0x004fca00078eb804 */
[----:B------:R4:W-:Y:S02]  /*0850*/  STS [UR20+0x38], R4 ;  /* 0x00003804ff007988 */ /* 0x0009e40008000814 */
.L_x_18:
[----:B------:R-:W-:Y:S05]  /*0860*/  BSYNC B1 ;  /* 0x0000000000017941 */ /* 0x000fea0003800000 */
.L_x_17:
[----:B------:R1:W-:Y:S02]  /*0870*/  @!P2 STS [UR20+0x20], R8 ;  /* 0x00002008ff00a988 */ /* 0x0003e40008000814 */
.L_x_19:
[----:B------:R-:W-:Y:S05]  /*0880*/  BSYNC B2 ;  /* 0x0000000000027941 */ /* 0x000fea0003800000 */
.L_x_16:
[----:B------:R-:W-:Y:S05]  /*0890*/  WARPSYNC.ALL ;  /* 0x0000000000007948 */ /* 0x000fea0003800000 */
[----:B--2---:R-:W2:Y:S01]  /*08a0*/  LDC R6, c[0x0][0x22c] ;  /* 0x00008b00ff067b82 */ /* 0x004ea20000000800 */
[----:B------:R-:W-:Y:S01]  /*08b0*/  BSSY B2, `(.L_x_20) ;  /* 0x0000010000027945 */ /* 0x000fe20003800000 */
[----:B--2---:R-:W-:-:S05]  /*08c0*/  VIADD R6, R6, 0xffffffff ;  /* 0xffffffff06067836 */ /* 0x004fca0000000000 */
[----:B------:R2:W-:Y:S01]  /*08d0*/  @!P2 STS [UR20+0x24], R6 ;  /* 0x00002406ff00a988 */ /* 0x0005e20008000814 */
[----:B------:R-:W-:Y:S05]  /*08e0*/  @P2 BRA `(.L_x_21) ;  /* 0x0000000000302947 */ /* 0x000fea0003800000 */
[----:B------:R-:W2:Y:S01]  /*08f0*/  LDS R5, [UR20+0x34] ;  /* 0x00003414ff057984 */ /* 0x000ea20008000800 */
[----:B------:R-:W2:Y:S03]  /*0900*/  LDC.64 R12, c[0x0][0x240] ;  /* 0x00009000ff0c7b82 */ /* 0x000ea60000000a00 */
[----:B-1-34-:R-:W1:Y:S01]  /*0910*/  LDS R4, [UR20+0x1c] ;  /* 0x00001c14ff047984 */ /* 0x01ae620008000800 */
[C---:B--2---:R-:W-:Y:S01]  /*0920*/  SHF.L.U64.HI R8, R12.reuse, 0x1, R13 ;  /* 0x000000010c087819 */ /* 0x044fe2000001020d */
[----:B------:R-:W-:-:S03]  /*0930*/  IMAD.SHL.U32 R7, R12, 0x2, RZ ;  /* 0x000000020c077824 */ /* 0x000fc600078e00ff */
[--C-:B------:R-:W-:Y:S02]  /*0940*/  SHF.R.U32.HI R9, RZ, 0x4, R8.reuse ;  /* 0x00000004ff097819 */ /* 0x100fe40000011608 */
[----:B------:R-:W-:-:S05]  /*0950*/  SHF.R.U64 R7, R7, 0x4, R8 ;  /* 0x0000000407077819 */ /* 0x000fca0000001208 */
[----:B------:R2:W-:Y:S01]  /*0960*/  STS [UR20+0xc], R7 ;  /* 0x00000c07ff007988 */ /* 0x0005e20008000814 */
[----:B------:R-:W-:Y:S02]  /*0970*/  LOP3.LUT R5, R5, 0x7, RZ, 0xb8, !PT ;  /* 0x0000000705057812 */ /* 0x000fe400078eb8ff */
[----:B-1----:R-:W-:-:S03]  /*0980*/  LOP3.LUT R4, R4, 0xf, R9, 0xb8, !PT ;  /* 0x0000000f04047812 */ /* 0x002fc600078eb809 */
[----:B------:R2:W-:Y:S04]  /*0990*/  STS [UR20+0x34], R5 ;  /* 0x00003405ff007988 */ /* 0x0005e80008000814 */
[----:B------:R2:W-:Y:S02]  /*09a0*/  STS [UR20+0x1c], R4 ;  /* 0x00001c04ff007988 */ /* 0x0005e40008000814 */
.L_x_21:
[----:B------:R-:W-:Y:S05]  /*09b0*/  BSYNC B2 ;  /* 0x0000000000027941 */ /* 0x000fea0003800000 */
.L_x_20:
[----:B------:R-:W-:Y:S04]  /*09c0*/  BSSY B3, `(.L_x_22) ;  /* 0x000001a000037945 */ /* 0x000fe80003800000 */
[----:B------:R-:W-:Y:S04]  /*09d0*/  BSSY B2, `(.L_x_23) ;  /* 0x0000015000027945 */ /* 0x000fe80003800000 */
[----:B------:R-:W-:Y:S05]  /*09e0*/  @P2 BRA `(.L_x_24) ;  /* 0x0000000000202947 */ /* 0x000fea0003800000 */
[----:B-1234-:R-:W1:Y:S02]  /*09f0*/  LDS R4, [UR20+0x34] ;  /* 0x00003414ff047984 */ /* 0x01ee640008000800 */
[----:B-1----:R-:W-:-:S05]  /*0a00*/  LOP3.LUT R4, R4, 0x38, RZ, 0xb8, !PT ;  /* 0x0000003804047812 */ /* 0x002fca00078eb8ff */
[----:B------:R1:W-:Y:S01]  /*0a10*/  STS [UR20+0x34], R4 ;  /* 0x00003404ff007988 */ /* 0x0003e20008000814 */
[----:B------:R-:W-:Y:S05]  /*0a20*/  @P2 BRA `(.L_x_25) ;  /* 0x0000000000202947 */ /* 0x000fea0003800000 */
[----:B-1----:R-:W1:Y:S01]  /*0a30*/  LDS R4, [UR20+0x8] ;  /* 0x00000814ff047984 */ /* 0x002e620008000800 */
[----:B------:R-:W-:-:S05]  /*0a40*/  IMAD.MOV.U32 R5, RZ, RZ, 0x780 ;  /* 0x00000780ff057424 */ /* 0x000fca00078e00ff */
[----:B-1----:R-:W-:-:S05]  /*0a50*/  LOP3.LUT R4, R4, 0x300, R5, 0xd8, !PT ;  /* 0x0000030004047812 */ /* 0x002fca00078ed805 */
[----:B------:R1:W-:Y:S02]  /*0a60*/  STS [UR20+0x8], R4 ;  /* 0x00000804ff007988 */ /* 0x0003e40008000814 */
.L_x_24:
[----:B------:R-:W-:Y:S05]  /*0a70*/  @P2 BRA `(.L_x_26) ;  /* 0x0000000000282947 */ /* 0x000fea0003800000 */
[----:B-1234-:R-:W1:Y:S02]  /*0a80*/  LDS R4, [UR20+0x8] ;  /* 0x00000814ff047984 */ /* 0x01ee640008000800 */
[----:B-1----:R-:W-:-:S05]  /*0a90*/  LOP3.LUT R4, R4, 0x1800, RZ, 0xb8, !PT ;  /* 0x0000180004047812 */ /* 0x002fca00078eb8ff */
[----:B------:R2:W-:Y:S02]  /*0aa0*/  STS [UR20+0x8], R4 ;  /* 0x00000804ff007988 */ /* 0x0005e40008000814 */
.L_x_25:
[----:B------:R-:W-:Y:S05]  /*0ab0*/  @P2 BREAK B2 ;  /* 0x0000000000022942 */ /* 0x000fea0003800000 */
[----:B------:R-:W-:Y:S05]  /*0ac0*/  @P2 BRA `(.L_x_27) ;  /* 0x0000000000242947 */ /* 0x000fea0003800000 */
[----:B-12---:R-:W1:Y:S01]  /*0ad0*/  LDS R4, [UR20+0x8] ;  /* 0x00000814ff047984 */ /* 0x006e620008000800 */
[----:B------:R-:W-:-:S05]  /*0ae0*/  IMAD.MOV.U32 R5, RZ, RZ, 0x6000 ;  /* 0x00006000ff057424 */ /* 0x000fca00078e00ff */
[----:B-1----:R-:W-:-:S04]  /*0af0*/  LOP3.LUT R4, R4, 0x4000, R5, 0xd8, !PT ;  /* 0x0000400004047812 */ /* 0x002fc800078ed805 */
[----:B------:R-:W-:-:S05]  /*0b00*/  LOP3.LUT R4, R4, 0x400000, RZ, 0xb8, !PT ;  /* 0x0040000004047812 */ /* 0x000fca00078eb8ff */
[----:B------:R1:W-:Y:S02]  /*0b10*/  STS [UR20+0x8], R4 ;  /* 0x00000804ff007988 */ /* 0x0003e40008000814 */
.L_x_26:
[----:B------:R-:W-:Y:S05]  /*0b20*/  BSYNC B2 ;  /* 0x0000000000027941 */ /* 0x000fea0003800000 */
.L_x_23:
[----:B-1234-:R-:W1:Y:S02]  /*0b30*/  @!P2 LDS R4, [UR20+0x8] ;  /* 0x00000814ff04a984 */ /* 0x01ee640008000800 */
[----:B-1----:R-:W-:-:S05]  /*0b40*/  @!P2 LOP3.LUT R4, R4, 0x8000, RZ, 0xb8, !PT ;  /* 0x000080000404a812 */ /* 0x002fca00078eb8ff */
[----:B------:R3:W-:Y:S02]  /*0b50*/  @!P2 STS [UR20+0x8], R4 ;  /* 0x00000804ff00a988 */ /* 0x0007e40008000814 */
.L_x_27:
[----:B------:R-:W-:Y:S05]  /*0b60*/  BSYNC B3 ;  /* 0x0000000000037941 */ /* 0x000fea0003800000 */
.L_x_22:
[----:B------:R-:W-:Y:S05]  /*0b70*/  WARPSYNC.ALL ;  /* 0x0000000000007948 */ /* 0x000fea0003800000 */
[----:B------:R-:W-:-:S04]  /*0b80*/  UIADD3 UR31, UR5, 0x80, URZ ;  /* 0x00000080051f7890 */ /* 0x000fc8000fffe03f */
[----:B------:R-:W-:-:S04]  /*0b90*/  UIADD3 UR30, UP0, UR31, UR32, URZ ;  /* 0x000000201f1e7290 */ /* 0x000fc8000ff1e03f */
[----:B------:R-:W-:Y:S01]  /*0ba0*/  ULEA.HI.X.SX32 UR31, UR31, UR33, 0x1, UP0 ;  /* 0x000000211f1f7291 */ /* 0x000fe200080f0e3f */
[----:B------:R-:W-:Y:S11]  /*0bb0*/  @P0 BRA `(.L_x_28) ;  /* 0x0000000000280947 */ /* 0x000ff60003800000 */
[----:B-123--:R-:W1:Y:S01]  /*0bc0*/  S2R R4, SR_LANEID ;  /* 0x0000000000047919 */ /* 0x00ee620000000000 */
[----:B------:R-:W-:Y:S05]  /*0bd0*/  WARPSYNC.ALL ;  /* 0x0000000000007948 */ /* 0x000fea0003800000 */
[----:B-1----:R-:W-:-:S05]  /*0be0*/  IMAD.SHL.U32 R8, R4, 0x4, RZ ;  /* 0x0000000404087824 */ /* 0x002fca00078e00ff */
[----:B------:R-:W1:Y:S01]  /*0bf0*/  LDS R7, [R8+UR20] ;  /* 0x0000001408077984 */ /* 0x000e620008000800 */
[----:B------:R-:W-:-:S05]  /*0c00*/  IADD3 R4, P1, R8, UR30, RZ ;  /* 0x0000001e08047c10 */ /* 0x000fca000ff3e0ff */
[----:B------:R-:W-:-:S05]  /*0c10*/  IMAD.X R5, RZ, RZ, UR31, P1 ;  /* 0x0000001fff057e24 */ /* 0x000fca00088e06ff */
[----:B-1----:R4:W2:Y:S01]  /*0c20*/  ATOMG.E.EXCH.STRONG.GPU PT, RZ, [R4], R7 ;  /* 0x0000000704ff73a8 */ /* 0x0028a200041ee100 */
[----:B------:R-:W-:-:S04]  /*0c30*/  DEPBAR {5,4,3,2,1,0} ;  /* 0x0000003f0000791a */ /* 0x000fc80000000000 */
[----:B------:R4:W-:Y:S01]  /*0c40*/  UTMACCTL.IV [UR30] ;  /* 0x000000001e0079b9 */ /* 0x0009e20008000000 */
[----:B------:R-:W-:Y:S01]  /*0c50*/  NOP ;  /* 0x0000000000007918 */ /* 0x000fe20000000000 */
.L_x_28:
[----:B------:R-:W-:Y:S05]  /*0c60*/  @P0 BRA `(.L_x_29) ;  /* 0x00000000000c0947 */ /* 0x000fea0003800000 */
[----:B------:R0:W-:Y:S01]  /*0c70*/  UTMACMDFLUSH ;  /* 0x00000000000079b7 */ /* 0x0001e20000000000 */
[----:B------:R-:W-:Y:S05]  /*0c80*/  @P0 BRA `(.L_x_29) ;  /* 0x0000000000040947 */ /* 0x000fea0003800000 */
[----:B------:R-:W-:-:S04]  /*0c90*/  DEPBAR.LE SB0, 0x0 ;  /* 0x000080000000791a */ /* 0x000fc80000000000 */
.L_x_29:
[----:B------:R-:W-:Y:S05]  /*0ca0*/  WARPSYNC.ALL ;  /* 0x0000000000007948 */ /* 0x000fea0003800000 */
[----:B--2---:R-:W-:Y:S06]  /*0cb0*/  BAR.SYNC.DEFER_BLOCKING 0x0 ;  /* 0x0000000000007b1d */ /* 0x004fec0000010000 */
[----:B------:R-:W-:Y:S02]  /*0cc0*/  BSSY B3, `(.L_x_30) ;  /* 0x000000b000037945 */ /* 0x000fe40003800000 */
[----:B------:R-:W-:Y:S06]  /*0cd0*/  BAR.SYNC.DEFER_BLOCKING 0x0 ;  /* 0x0000000000007b1d */ /* 0x000fec0000010000 */
[----:B------:R2:W-:Y:S01]  /*0ce0*/  @!P0 STS [R11], RZ ;  /* 0x000000ff0b008388 */ /* 0x0005e20000000800 */
[----:B------:R-:W-:Y:S01]  /*0cf0*/  NOP ;  /* 0x0000000000007918 */ /* 0x000fe20000000000 */
[----:B------:R-:W-:Y:S05]  /*0d00*/  @P2 BRA `(.L_x_31) ;  /* 0x0000000000182947 */ /* 0x000fea0003800000 */
[----:B-1-34-:R-:W1:Y:S01]  /*0d10*/  LDS R4, [UR20+0x8] ;  /* 0x00000814ff047984 */ /* 0x01ae620008000800 */
[----:B------:R-:W3:Y:S01]  /*0d20*/  LDC.64 R8, c[0x0][0x220] ;  /* 0x00008800ff087b82 */ /* 0x000ee20000000a00 */
[----:B------:R-:W-:Y:S02]  /*0d30*/  IMAD.MOV.U32 R5, RZ, RZ, 0x70 ;  /* 0x00000070ff057424 */ /* 0x000fe400078e00ff */
[----:B---3--:R3:W-:Y:S03]  /*0d40*/  STS.64 [UR20], R8 ;  /* 0x00000008ff007988 */ /* 0x0087e60008000a14 */
[----:B-1----:R-:W-:-:S05]  /*0d50*/  LOP3.LUT R4, R4, 0x10, R5, 0xd8, !PT ;  /* 0x0000001004047812 */ /* 0x002fca00078ed805 */
[----:B------:R3:W-:Y:S02]  /*0d60*/  STS [UR20+0x8], R4 ;  /* 0x00000804ff007988 */ /* 0x0007e40008000814 */
.L_x_31:
[----:B----4-:R-:W-:Y:S05]  /*0d70*/  BSYNC B3 ;  /* 0x0000000000037941 */ /* 0x010fea0003800000 */
.L_x_30:
[----:B------:R-:W-:Y:S04]  /*0d80*/  BSSY B4, `(.L_x_32) ;  /* 0x0000011000047945 */ /* 0x000fe80003800000 */
[----:B------:R-:W-:Y:S04]  /*0d90*/  BSSY B3, `(.L_x_33) ;  /* 0x000000e000037945 */ /* 0x000fe80003800000 */
[----:B------:R-:W-:Y:S05]  /*0da0*/  @P2 BRA `(.L_x_34) ;  /* 0x0000000000242947 */ /* 0x000fea0003800000 */
[----:B-1-3--:R-:W1:Y:S01]  /*0db0*/  LDS R4, [UR20+0x34] ;  /* 0x00003414ff047984 */ /* 0x00ae620008000800 */
[----:B------:R-:W-:-:S05]  /*0dc0*/  IMAD.MOV.U32 R5, RZ, RZ, 0x3f000000 ;  /* 0x3f000000ff057424 */ /* 0x000fca00078e00ff */
[----:B-1----:R-:W-:-:S05]  /*0dd0*/  LOP3.LUT R4, R4, 0xff000000, R5, 0xb8, !PT ;  /* 0xff00000004047812 */ /* 0x002fca00078eb805 */
[----:B------:R1:W-:Y:S01]  /*0de0*/  STS [UR20+0x34], R4 ;  /* 0x00003404ff007988 */ /* 0x0003e20008000814 */
[----:B------:R-:W-:Y:S05]  /*0df0*/  @P2 BRA `(.L_x_35) ;  /* 0x00000000001c2947 */ /* 0x000fea0003800000 */
[----:B-1----:R-:W1:Y:S01]  /*0e00*/  LDS R4, [UR20+0x38] ;  /* 0x00003814ff047984 */ /* 0x002e620008000800 */
[----:B------:R-:W-:-:S05]  /*0e10*/  IMAD.MOV.U32 R5, RZ, RZ, 0xff ;  /* 0x000000ffff057424 */ /* 0x000fca00078e00ff */
[----:B-1----:R-:W-:-:S05]  /*0e20*/  LOP3.LUT R4, R4, 0xff, R5, 0xb8, !PT ;  /* 0x000000ff04047812 */ /* 0x002fca00078eb805 */
[----:B------:R4:W-:Y:S02]  /*0e30*/  STS [UR20+0x38], R4 ;  /* 0x00003804ff007988 */ /* 0x0009e40008000814 */
.L_x_34:
[----:B------:R-:W-:Y:S05]  /*0e40*/  @P2 BREAK B3 ;  /* 0x0000000000032942 */ /* 0x000fea0003800000 */
[----:B------:R-:W-:Y:S05]  /*0e50*/  @P2 BRA `(.L_x_36) ;  /* 0x00000000000c2947 */ /* 0x000fea0003800000 */
[----:B------:R1:W-:Y:S02]  /*0e60*/  STS [UR20+0x20], R6 ;  /* 0x00002006ff007988 */ /* 0x0003e40008000814 */
.L_x_35:
[----:B------:R-:W-:Y:S05]  /*0e70*/  BSYNC B3 ;  /* 0x0000000000037941 */ /* 0x000fea0003800000 */
.L_x_33:
[----:B------:R1:W-:Y:S02]  /*0e80*/  @!P2 STS [UR20+0x24], R3 ;  /* 0x00002403ff00a988 */ /* 0x0003e40008000814 */
.L_x_36:
[----:B------:R-:W-:Y:S05]  /*0e90*/  BSYNC B4 ;  /* 0x0000000000047941 */ /* 0x000fea0003800000 */
.L_x_32:
[----:B------:R-:W-:Y:S05]  /*0ea0*/  WARPSYNC.ALL ;  /* 0x0000000000007948 */ /* 0x000fea0003800000 */
[----:B------:R-:W-:Y:S04]  /*0eb0*/  BSSY B4, `(.L_x_37) ;  /* 0x000000e000047945 */ /* 0x000fe80003800000 */
[----:B------:R-:W-:Y:S05]  /*0ec0*/  @P2 BRA `(.L_x_38) ;  /* 0x0000000000302947 */ /* 0x000fea0003800000 */
[----:B-1-34-:R-:W1:Y:S01]  /*0ed0*/  LDS R4, [UR20+0x34] ;  /* 0x00003414ff047984 */ /* 0x01ae620008000800 */
[----:B------:R-:W3:Y:S03]  /*0ee0*/  LDC.64 R8, c[0x0][0x248] ;  /* 0x00009200ff087b82 */ /* 0x000ee60000000a00 */
[----:B------:R-:W4:Y:S01]  /*0ef0*/  LDS R3, [UR20+0x1c] ;  /* 0x00001c14ff037984 */ /* 0x000f220008000800 */
[C---:B---3--:R-:W-:Y:S01]  /*0f00*/  SHF.L.U64.HI R6, R8.reuse, 0x1, R9 ;  /* 0x0000000108067819 */ /* 0x048fe20000010209 */
[----:B------:R-:W-:-:S03]  /*0f10*/  IMAD.SHL.U32 R5, R8, 0x2, RZ ;  /* 0x0000000208057824 */ /* 0x000fc600078e00ff */
[--C-:B------:R-:W-:Y:S02]  /*0f20*/  SHF.R.U32.HI R8, RZ, 0x4, R6.reuse ;  /* 0x00000004ff087819 */ /* 0x100fe40000011606 */
[----:B------:R-:W-:-:S05]  /*0f30*/  SHF.R.U64 R5, R5, 0x4, R6 ;  /* 0x0000000405057819 */ /* 0x000fca0000001206 */
[----:B------:R3:W-:Y:S01]  /*0f40*/  STS [UR20+0xc], R5 ;  /* 0x00000c05ff007988 */ /* 0x0007e20008000814 */
[----:B-1----:R-:W-:Y:S02]  /*0f50*/  LOP3.LUT R4, R4, 0x7, RZ, 0xb8, !PT ;  /* 0x0000000704047812 */ /* 0x002fe400078eb8ff */
[----:B----4-:R-:W-:-:S03]  /*0f60*/  LOP3.LUT R3, R3, 0xf, R8, 0xb8, !PT ;  /* 0x0000000f03037812 */ /* 0x010fc600078eb808 */
[----:B------:R3:W-:Y:S04]  /*0f70*/  STS [UR20+0x34], R4 ;  /* 0x00003404ff007988 */ /* 0x0007e80008000814 */
[----:B------:R3:W-:Y:S02]  /*0f80*/  STS [UR20+0x1c], R3 ;  /* 0x00001c03ff007988 */ /* 0x0007e40008000814 */
.L_x_38:
[----:B------:R-:W-:Y:S05]  /*0f90*/  BSYNC B4 ;  /* 0x0000000000047941 */ /* 0x000fea0003800000 */
.L_x_37:
[----:B------:R-:W-:Y:S04]  /*0fa0*/  BSSY B4, `(.L_x_39) ;  /* 0x000001a000047945 */ /* 0x000fe80003800000 */
[----:B------:R-:W-:Y:S04]  /*0fb0*/  BSSY B5, `(.L_x_40) ;  /* 0x0000015000057945 */ /* 0x000fe80003800000 */
[----:B------:R-:W-:Y:S05]  /*0fc0*/  @P2 BRA `(.L_x_41) ;  /* 0x0000000000202947 */ /* 0x000fea0003800000 */
[----:B-1-3--:R-:W1:Y:S02]  /*0fd0*/  LDS R3, [UR20+0x34] ;  /* 0x00003414ff037984 */ /* 0x00ae640008000800 */
[----:B-1----:R-:W-:-:S05]  /*0fe0*/  LOP3.LUT R3, R3, 0x38, RZ, 0xb8, !PT ;  /* 0x0000003803037812 */ /* 0x002fca00078eb8ff */
[----:B------:R1:W-:Y:S01]  /*0ff0*/  STS [UR20+0x34], R3 ;  /* 0x00003403ff007988 */ /* 0x0003e20008000814 */
[----:B------:R-:W-:Y:S05]  /*1000*/  @P2 BRA `(.L_x_42) ;  /* 0x0000000000202947 */ /* 0x000fea0003800000 */
[----:B-1----:R-:W1:Y:S01]  /*1010*/  LDS R3, [UR20+0x8] ;  /* 0x00000814ff037984 */ /* 0x002e620008000800 */
[----:B----4-:R-:W-:-:S05]  /*1020*/  IMAD.MOV.U32 R4, RZ, RZ, 0x780 ;  /* 0x00000780ff047424 */ /* 0x010fca00078e00ff */
[----:B-1----:R-:W-:-:S05]  /*1030*/  LOP3.LUT R3, R3, 0x300, R4, 0xd8, !PT ;  /* 0x0000030003037812 */ /* 0x002fca00078ed804 */
[----:B------:R1:W-:Y:S02]  /*1040*/  STS [UR20+0x8], R3 ;  /* 0x00000803ff007988 */ /* 0x0003e40008000814 */
.L_x_41:
[----:B------:R-:W-:Y:S05]  /*1050*/  @P2 BRA `(.L_x_43) ;  /* 0x0000000000282947 */ /* 0x000fea0003800000 */
[----:B-1-3--:R-:W1:Y:S02]  /*1060*/  LDS R3, [UR20+0x8] ;  /* 0x00000814ff037984 */ /* 0x00ae640008000800 */
[----:B-1----:R-:W-:-:S05]  /*1070*/  LOP3.LUT R3, R3, 0x1800, RZ, 0xb8, !PT ;  /* 0x0000180003037812 */ /* 0x002fca00078eb8ff */
[----:B------:R3:W-:Y:S02]  /*1080*/  STS [UR20+0x8], R3 ;  /* 0x00000803ff007988 */ /* 0x0007e40008000814 */
.L_x_42:
[----:B------:R-:W-:Y:S05]  /*1090*/  @P2 BREAK B5 ;  /* 0x0000000000052942 */ /* 0x000fea0003800000 */
[----:B------:R-:W-:Y:S05]  /*10a0*/  @P2 BRA `(.L_x_44) ;  /* 0x0000000000242947 */ /* 0x000fea0003800000 */
[----:B-1-3--:R-:W1:Y:S01]  /*10b0*/  LDS R3, [UR20+0x8] ;  /* 0x00000814ff037984 */ /* 0x00ae620008000800 */
[----:B----4-:R-:W-:-:S05]  /*10c0*/  IMAD.MOV.U32 R4, RZ, RZ, 0x6000 ;  /* 0x00006000ff047424 */ /* 0x010fca00078e00ff */
[----:B-1----:R-:W-:-:S04]  /*10d0*/  LOP3.LUT R3, R3, 0x6000, R4, 0xd8, !PT ;  /* 0x0000600003037812 */ /* 0x002fc800078ed804 */
[----:B------:R-:W-:-:S05]  /*10e0*/  LOP3.LUT R3, R3, 0x400000, RZ, 0xb8, !PT ;  /* 0x0040000003037812 */ /* 0x000fca00078eb8ff */
[----:B------:R1:W-:Y:S02]  /*10f0*/  STS [UR20+0x8], R3 ;  /* 0x00000803ff007988 */ /* 0x0003e40008000814 */
.L_x_43:
[----:B------:R-:W-:Y:S05]  /*1100*/  BSYNC B5 ;  /* 0x0000000000057941 */ /* 0x000fea0003800000 */
.L_x_40:
[----:B-1-3--:R-:W1:Y:S02]  /*1110*/  @!P2 LDS R3, [UR20+0x8] ;  /* 0x00000814ff03a984 */ /* 0x00ae640008000800 */
[----:B-1----:R-:W-:-:S05]  /*1120*/  @!P2 LOP3.LUT R3, R3, 0x8000, RZ, 0xb8, !PT ;  /* 0x000080000303a812 */ /* 0x002fca00078eb8ff */
[----:B------:R1:W-:Y:S02]  /*1130*/  @!P2 STS [UR20+0x8], R3 ;  /* 0x00000803ff00a988 */ /* 0x0003e40008000814 */
.L_x_44:
[----:B------:R-:W-:Y:S05]  /*1140*/  BSYNC B4 ;  /* 0x0000000000047941 */ /* 0x000fea0003800000 */
.L_x_39:
[----:B------:R-:W-:Y:S05]  /*1150*/  WARPSYNC.ALL ;  /* 0x0000000000007948 */ /* 0x000fea0003800000 */
[----:B------:R-:W-:Y:S01]  /*1160*/  UIADD3 UR5, UR5, 0x100, URZ ;  /* 0x0000010005057890 */ /* 0x000fe2000fffe03f */
[----:B------:R-:W-:Y:S02]  /*1170*/  ISETP.GE.AND P1, PT, R10, 0x1, PT ;  /* 0x000000010a00780c */ /* 0x000fe40003f26270 */
[----:B------:R-:W-:Y:S02]  /*1180*/  CS2R R56, SRZ ;  /* 0x0000000000387805 */ /* 0x000fe4000001ff00 */
[----:B------:R-:W-:Y:S01]  /*1190*/  CS2R R58, SRZ ;  /* 0x00000000003a7805 */ /* 0x000fe2000001ff00 */
[----:B------:R-:W-:Y:S01]  /*11a0*/  UIADD3 UR32, UP0, UR5, UR32, URZ ;  /* 0x0000002005207290 */ /* 0x000fe2000ff1e03f */
[----:B------:R-:W-:-:S02]  /*11b0*/  CS2R R60, SRZ ;  /* 0x00000000003c7805 */ /* 0x000fc4000001ff00 */
[----:B------:R-:W-:Y:S02]  /*11c0*/  CS2R R62, SRZ ;  /* 0x00000000003e7805 */ /* 0x000fe4000001ff00 */
[----:B------:R-:W-:Y:S01]  /*11d0*/  CS2R R64, SRZ ;  /* 0x0000000000407805 */ /* 0x000fe2000001ff00 */
[----:B------:R-:W-:Y:S01]  /*11e0*/  ULEA.HI.X.SX32 UR33, UR5, UR33, 0x1, UP0 ;  /* 0x0000002105217291 */ /* 0x000fe200080f0e3f */
[----:B------:R-:W-:Y:S02]  /*11f0*/  CS2R R66, SRZ ;  /* 0x0000000000427805 */ /* 0x000fe4000001ff00 */
[----:B------:R-:W-:Y:S02]  /*1200*/  CS2R R68, SRZ ;  /* 0x0000000000447805 */ /* 0x000fe4000001ff00 */
[----:B------:R-:W-:Y:S02]  /*1210*/  CS2R R70, SRZ ;  /* 0x0000000000467805 */ /* 0x000fe4000001ff00 */
[----:B------:R-:W-:-:S02]  /*1220*/  CS2R R72, SRZ ;  /* 0x0000000000487805 */ /* 0x000fc4000001ff00 */
[----:B------:R-:W-:Y:S02]  /*1230*/  CS2R R74, SRZ ;  /* 0x00000000004a7805 */ /* 0x000fe4000001ff00 */
[----:B------:R-:W-:Y:S02]  /*1240*/  CS2R R76, SRZ ;  /* 0x00000000004c7805 */ /* 0x000fe4000001ff00 */
        /* <DEDUP_REMOVED lines=8> */
[----:B------:R-:W-:Y:S01]  /*12d0*/  CS2R R30, SRZ ;  /* 0x00000000001e7805 */ /* 0x000fe2000001ff00 */
[----:B------:R-:W-:Y:S01]  /*12e0*/  IMAD.MOV.U32 R32, RZ, RZ, RZ ;  /* 0x000000ffff207224 */ /* 0x000fe200078e00ff */
[----:B------:R-:W-:Y:S06]  /*12f0*/  @P0 BRA `(.L_x_45) ;  /* 0x0000000000280947 */ /* 0x000fec0003800000 */
[----:B-1-3--:R-:W1:Y:S01]  /*1300*/  S2R R3, SR_LANEID ;  /* 0x0000000000037919 */ /* 0x00ae620000000000 */
[----:B------:R-:W-:Y:S05]  /*1310*/  WARPSYNC.ALL ;  /* 0x0000000000007948 */ /* 0x000fea0003800000 */
[----:B-1----:R-:W-:-:S05]  /*1320*/  IMAD.SHL.U32 R6, R3, 0x4, RZ ;  /* 0x0000000403067824 */ /* 0x002fca00078e00ff */
[----:B------:R-:W1:Y:S01]  /*1330*/  LDS R3, [R6+UR20] ;  /* 0x0000001406037984 */ /* 0x000e620008000800 */
[----:B----4-:R-:W-:-:S05]  /*1340*/  IADD3 R4, P3, R6, UR32, RZ ;  /* 0x0000002006047c10 */ /* 0x010fca000ff7e0ff */
[----:B------:R-:W-:-:S05]  /*1350*/  IMAD.X R5, RZ, RZ, UR33, P3 ;  /* 0x00000021ff057e24 */ /* 0x000fca00098e06ff */
[----:B-1----:R1:W3:Y:S01]  /*1360*/  ATOMG.E.EXCH.STRONG.GPU PT, RZ, [R4], R3 ;  /* 0x0000000304ff73a8 */ /* 0x0022e200041ee100 */
[----:B------:R-:W-:-:S04]  /*1370*/  DEPBAR {5,4,3,2,1,0} ;  /* 0x0000003f0000791a */ /* 0x000fc80000000000 */
[----:B------:R1:W-:Y:S01]  /*1380*/  UTMACCTL.IV [UR32] ;  /* 0x00000000200079b9 */ /* 0x0003e20008000000 */
[----:B------:R-:W-:Y:S01]  /*1390*/  NOP ;  /* 0x0000000000007918 */ /* 0x000fe20000000000 */
.L_x_45:
[----:B------:R-:W-:Y:S05]  /*13a0*/  @P0 BRA `(.L_x_46) ;  /* 0x00000000000c0947 */ /* 0x000fea0003800000 */
[----:B------:R0:W-:Y:S01]  /*13b0*/  UTMACMDFLUSH ;  /* 0x00000000000079b7 */ /* 0x0001e20000000000 */
[----:B------:R-:W-:Y:S05]  /*13c0*/  @P0 BRA `(.L_x_46) ;  /* 0x0000000000040947 */ /* 0x000fea0003800000 */
[----:B------:R-:W-:-:S04]  /*13d0*/  DEPBAR.LE SB0, 0x0 ;  /* 0x000080000000791a */ /* 0x000fc80000000000 */
.L_x_46:
[----:B------:R-:W-:Y:S05]  /*13e0*/  WARPSYNC.ALL ;  /* 0x0000000000007948 */ /* 0x000fea0003800000 */
[----:B---3--:R-:W-:Y:S01]  /*13f0*/  BAR.SYNC.DEFER_BLOCKING 0x0 ;  /* 0x0000000000007b1d */ /* 0x008fe20000010000 */
[----:B------:R-:W-:Y:S01]  /*1400*/  USHF.L.U32 UR15, UR34, 0x6, URZ ;  /* 0x00000006220f7899 */ /* 0x000fe2000800063f */
[----:B------:R-:W-:Y:S01]  /*1410*/  IMAD.MOV.U32 R33, RZ, RZ, RZ ;  /* 0x000000ffff217224 */ /* 0x000fe200078e00ff */
[----:B------:R-:W-:Y:S02]  /*1420*/  CS2R R34, SRZ ;  /* 0x0000000000227805 */ /* 0x000fe4000001ff00 */
[----:B------:R-:W-:-:S02]  /*1430*/  CS2R R36, SRZ ;  /* 0x0000000000247805 */ /* 0x000fc4000001ff00 */
[----:B------:R-:W-:Y:S01]  /*1440*/  CS2R R38, SRZ ;  /* 0x0000000000267805 */ /* 0x000fe2000001ff00 */
[----:B------:R-:W-:Y:S01]  /*1450*/  VOTEU.ALL UP0, P2 ;  /* 0x00000000003f7886 */ /* 0x000fe20001000000 */
[----:B------:R-:W-:Y:S01]  /*1460*/  UMOV UR6, 0x1 ;  /* 0x0000000100067882 */ /* 0x000fe20000000000 */
[----:B------:R-:W-:Y:S01]  /*1470*/  VOTEU.ALL UP1, P2 ;  /* 0x00000000003f7886 */ /* 0x000fe20001020000 */
[----:B------:R-:W-:Y:S01]  /*1480*/  VOTEU.ALL UP2, P2 ;  /* 0x00000000003f7886 */ /* 0x000fe20001040000 */
[----:B------:R-:W-:Y:S01]  /*1490*/  CS2R R40, SRZ ;  /* 0x0000000000287805 */ /* 0x000fe2000001ff00 */
[----:B------:R-:W-:-:S04]  /*14a0*/  @!UP0 UIADD3 UR8, -UR6, 0x100000, URZ ;  /* 0x0010000006088890 */ /* 0x000fc8000fffe13f */
[----:B------:R-:W-:Y:S02]  /*14b0*/  @!UP0 USHF.L.U32 UR9, UR8, 0xb, URZ ;  /* 0x0000000b08098899 */ /* 0x000fe4000800063f */
[----:B------:R-:W-:Y:S01]  /*14c0*/  @!UP0 USHF.L.U32 UR8, UR8, 0x1, URZ ;  /* 0x0000000108088899 */ /* 0x000fe2000800063f */
        /* <DEDUP_REMOVED lines=9> */
[----:B------:R-:W-:Y:S01]  /*1560*/  VOTEU.ALL UP0, P2 ;  /* 0x00000000003f7886 */ /* 0x000fe20001000000 */
[----:B------:R-:W-:Y:S02]  /*1570*/  CS2R R48, SRZ ;  /* 0x0000000000307805 */ /* 0x000fe4000001ff00 */
[----:B------:R-:W-:Y:S02]  /*1580*/  CS2R R50, SRZ ;  /* 0x0000000000327805 */ /* 0x000fe4000001ff00 */
[----:B------:R-:W-:Y:S02]  /*1590*/  CS2R R52, SRZ ;  /* 0x0000000000347805 */ /* 0x000fe4000001ff00 */
[----:B------:R-:W-:Y:S01]  /*15a0*/  CS2R R54, SRZ ;  /* 0x0000000000367805 */ /* 0x000fe2000001ff00 */
[----:B------:R-:W3:Y:S02]  /*15b0*/  FENCE.VIEW.ASYNC.S ;  /* 0x00000000000073c6 */ /* 0x000ee40000000000 */
[----:B---3--:R-:W3:Y:S02]  /*15c0*/  @!UP0 SYNCS.EXCH.64 URZ, [UR20+0xf000], UR8 ;  /* 0x00f00008143f85b2 */ /* 0x008ee40008000100 */
[----:B---3--:R-:W-:Y:S06]  /*15d0*/  BAR.SYNC.DEFER_BLOCKING 0x0 ;  /* 0x0000000000007b1d */ /* 0x008fec0000010000 */
[----:B------:R3:W4:Y:S02]  /*15e0*/  @!UP1 SYNCS.EXCH.64 URZ, [UR20+0xf008], UR10 ;  /* 0x00f0080a143f95b2 */ /* 0x0007240008000100 */
[----:B----4-:R-:W-:Y:S01]  /*15f0*/  BAR.SYNC.DEFER_BLOCKING 0x0 ;  /* 0x0000000000007b1d */ /* 0x010fe20000010000 */
[----:B---3--:R-:W-:-:S05]  /*1600*/  USHF.L.U32 UR11, UR23, 0x8, URZ ;  /* 0x00000008170b7899 */ /* 0x008fca000800063f */
[----:B------:R3:W4:Y:S01]  /*1610*/  @!UP2 SYNCS.EXCH.64 URZ, [UR20+0xf010], UR6 ;  /* 0x00f01006143fa5b2 */ /* 0x0007220008000100 */
[----:B------:R-:W-:Y:S06]  /*1620*/  @!P1 BRA `(.L_x_47) ;  /* 0x0000000400989947 */ /* 0x000fec0003800000 */
[----:B-1----:R-:W-:Y:S02]  /*1630*/  SHF.R.U32.HI R3, RZ, 0x5, R0 ;  /* 0x00000005ff037819 */ /* 0x002fe40000011600 */
[----:B------:R-:W-:Y:S02]  /*1640*/  CS2R R56, SRZ ;  /* 0x0000000000387805 */ /* 0x000fe4000001ff00 */
[----:B------:R-:W-:Y:S02]  /*1650*/  CS2R R58, SRZ ;  /* 0x00000000003a7805 */ /* 0x000fe4000001ff00 */
[----:B------:R-:W-:Y:S02]  /*1660*/  CS2R R60, SRZ ;  /* 0x00000000003c7805 */ /* 0x000fe4000001ff00 */
[----:B------:R-:W-:Y:S02]  /*1670*/  R2UR UR21, R3 ;  /* 0x00000000031572ca */ /* 0x000fe400000e0000 */
        /* <DEDUP_REMOVED lines=28> */
[----:B------:R-:W-:Y:S01]  /*1840*/  CS2R R54, SRZ ;  /* 0x0000000000367805 */ /* 0x000fe2000001ff00 */
[----:B------:R-:W-:Y:S01]  /*1850*/  UMOV UR5, URZ ;  /* 0x0000003f00057c82 */ /* 0x000fe20008000000 */
[----:B------:R-:W-:-:S05]  /*1860*/  UMOV UR10, URZ ;  /* 0x0000003f000a7c82 */ /* 0x000fca0008000000 */
.L_x_49:
[----:B----4-:R-:W-:Y:S01]  /*1870*/  BAR.SYNC.DEFER_BLOCKING 0x0 ;  /* 0x0000000000007b1d */ /* 0x010fe20000010000 */
[----:B------:R-:W-:Y:S01]  /*1880*/  ULEA UR18, UR5, UR20, 0x3 ;  /* 0x0000001405127291 */ /* 0x000fe2000f8e183f */
[----:B------:R-:W-:Y:S01]  /*1890*/  @!P2 IMAD.MOV.U32 R3, RZ, RZ, 0x5000 ;  /* 0x00005000ff03a424 */ /* 0x000fe200078e00ff */
[----:B------:R-:W-:Y:S01]  /*18a0*/  ELECT P0, URZ, PT ;  /* 0x00000000003f782f */ /* 0x000fe20003800000 */
[----:B------:R-:W-:-:S03]  /*18b0*/  ULEA UR8, UR5, UR20, 0xe ;  /* 0x0000001405087291 */ /* 0x000fc6000f8e703f */
[----:B------:R-:W-:Y:S02]  /*18c0*/  ISETP.LT.U32.AND P0, PT, R2, 0x20, P0 ;  /* 0x000000200200780c */ /* 0x000fe40000701070 */
[----:B------:R-:W-:Y:S01]  /*18d0*/  ELECT P1, URZ, PT ;  /* 0x00000000003f782f */ /* 0x000fe20003820000 */
[----:B------:R-:W-:-:S03]  /*18e0*/  ULEA UR12, UR5, UR20, 0xc ;  /* 0x00000014050c7291 */ /* 0x000fc6000f8e603f */
[----:B------:R-:W-:Y:S01]  /*18f0*/  ISETP.LT.U32.AND P1, PT, R2, 0x20, P1 ;  /* 0x000000200200780c */ /* 0x000fe20000f21070 */
[----:B------:R-:W-:Y:S01]  /*1900*/  UMOV UR14, UR10 ;  /* 0x0000000a000e7c82 */ /* 0x000fe20008000000 */
[----:B------:R-:W-:-:S05]  /*1910*/  UIADD3 UR12, UR12, 0xc000, URZ ;  /* 0x0000c0000c0c7890 */ /* 0x000fca000fffe03f */
[----:B------:R-:W-:Y:S01]  /*1920*/  VOTEU.ANY UP0, P0 ;  /* 0x00000000003f7886 */ /* 0x000fe20000000100 */
[----:B------:R-:W-:Y:S01]  /*1930*/  VOTEU.ANY UP2, P0 ;  /* 0x00000000003f7886 */ /* 0x000fe20000040100 */
[----:B------:R1:W-:Y:S01]  /*1940*/  @!P2 SYNCS.ARRIVE.TRANS64 RZ, [UR18+0xf000], R3 ;  /* 0x00f00003ffffa9a7 */ /* 0x0003e20008000012 */
[----:B------:R4:W-:Y:S06]  /*1950*/  MEMBAR.ALL.CTA ;  /* 0x0000000000007992 */ /* 0x0009ec0000008000 */
[----:B----4-:R-:W4:Y:S01]  /*1960*/  FENCE.VIEW.ASYNC.S ;  /* 0x00000000000073c6 */ /* 0x010f220000000000 */
[----:B------:R-:W-:Y:S01]  /*1970*/  @UP0 UIADD3 UR9, UR18, 0xf000, URZ ;  /* 0x0000f00012090890 */ /* 0x000fe2000fffe03f */
[----:B---3--:R-:W-:Y:S01]  /*1980*/  @UP0 UMOV UR6, UR28 ;  /* 0x0000001c00060c82 */ /* 0x008fe20008000000 */
[----:B------:R-:W-:Y:S01]  /*1990*/  @UP0 UMOV UR7, UR29 ;  /* 0x0000001d00070c82 */ /* 0x000fe20008000000 */
[----:B----4-:R-:W-:Y:S01]  /*19a0*/  VOTEU.ANY UP1, P1 ;  /* 0x00000000003f7886 */ /* 0x010fe20000820100 */
[----:B------:R-:W-:Y:S01]  /*19b0*/  VOTEU.ANY UP3, P1 ;  /* 0x00000000003f7886 */ /* 0x000fe20000860100 */
[----:B-1----:R-:W-:-:S03]  /*19c0*/  IMAD.U32 R3, RZ, RZ, UR4 ;  /* 0x00000004ff037e24 */ /* 0x002fc6000f8e00ff */
[----:B------:R-:W-:Y:S01]  /*19d0*/  @UP1 UIADD3 UR13, UR18, 0xf000, URZ ;  /* 0x0000f000120d1890 */ /* 0x000fe2000fffe03f */
[----:B------:R-:W-:Y:S01]  /*19e0*/  @UP1 UMOV UR16, UR30 ;  /* 0x0000001e00101c82 */ /* 0x000fe20008000000 */
[----:B------:R-:W-:Y:S01]  /*19f0*/  @UP1 UMOV UR17, UR31 ;  /* 0x0000001f00111c82 */ /* 0x000fe20008000000 */
[----:B------:R-:W-:Y:S01]  /*1a00*/  SHF.L.U32 R3, R3, 0x1f, RZ ;  /* 0x0000001f03037819 */ /* 0x000fe200000006ff */
[----:B------:R-:W-:Y:S06]  /*1a10*/  BAR.SYNC.DEFER_BLOCKING 0x0 ;  /* 0x0000000000007b1d */ /* 0x000fec0000010000 */
[----:B------:R1:W-:Y:S02]  /*1a20*/  @UP2 UTMALDG.2D [UR8], [UR6] ;  /* 0x00000008060025b4 */ /* 0x0003e40008008000 */
[----:B------:R-:W-:Y:S06]  /*1a30*/  BAR.SYNC.DEFER_BLOCKING 0x0 ;  /* 0x0000000000007b1d */ /* 0x000fec0000010000 */
[----:B------:R1:W-:Y:S02]  /*1a40*/  @UP3 UTMALDG.2D [UR12], [UR16] ;  /* 0x0000000c100035b4 */ /* 0x0003e40008008000 */
[----:B------:R-:W-:Y:S06]  /*1a50*/  BAR.SYNC.DEFER_BLOCKING 0x0 ;  /* 0x0000000000007b1d */ /* 0x000fec0000010000 */
[----:B------:R-:W3:Y:S02]  /*1a60*/  SYNCS.PHASECHK.TRANS64.TRYWAIT P0, [UR18+0xf000], R3 ;  /* 0x00f00003ff0075a7 */ /* 0x000ee40008000152 */
[----:B-1-3--:R-:W-:Y:S05]  /*1a70*/  @!P0 BRA `(.L_x_48) ;  /* 0x0000000400b88947 */ /* 0x00afea0003800000 */
.L_x_50:
[----:B------:R-:W-:Y:S01]  /*1a80*/  USHF.L.U32 UR6, UR21, 0x6, URZ ;  /* 0x0000000615067899 */ /* 0x000fe2000800063f */
[----:B------:R-:W-:Y:S02]  /*1a90*/  WARPGROUP.DEPBAR.LE gsb0, 0x0 ;  /* 0x00008000000079c5 */ /* 0x000fe40000010000 */
[----:B------:R-:W-:Y:S01]  /*1aa0*/  USHF.R.U32.HI UR7, URZ, 0x4, UR12 ;  /* 0x000000043f077899 */ /* 0x000fe2000801160c */
[----:B------:R-:W-:Y:S01]  /*1ab0*/  WARPGROUP.ARRIVE ;  /* 0x00000000000079c5 */ /* 0x000fe20000000000 */
[----:B------:R-:W-:Y:S01]  /*1ac0*/  ULOP3.LUT UR6, UR6, 0x100, URZ, 0xc0, !UPT ;  /* 0x0000010006067892 */ /* 0x000fe2000f8ec03f */
[----:B------:R-:W1:Y:S01]  /*1ad0*/  LDC R3, c[0x0][0x230] ;  /* 0x00008c00ff037b82 */ /* 0x000e620000000800 */
[----:B------:R-:W-:Y:S01]  /*1ae0*/  UMOV UR19, 0x80000020 ;  /* 0x8000002000137882 */ /* 0x000fe20000000000 */
[----:B------:R-:W-:Y:S01]  /*1af0*/  UMOV UR17, 0x80000020 ;  /* 0x8000002000117882 */ /* 0x000fe20000000000 */
[----:B------:R-:W-:Y:S02]  /*1b00*/  ULEA.HI UR8, UR8, UR6, URZ, 0x1c ;  /* 0x0000000608087291 */ /* 0x000fe4000f8fe03f */
[----:B------:R-:W-:-:S02]  /*1b10*/  USGXT.U32 UR6, UR7, 0xe ;  /* 0x0000000e0706789a */ /* 0x000fc40008000000 */
[----:B------:R-:W-:Y:S01]  /*1b20*/  ULOP3.LUT UR16, UR8, 0x3fff, URZ, 0xc0, !UPT ;  /* 0x00003fff08107892 */ /* 0x000fe2000f8ec03f */
[----:B------:R-:W-:Y:S01]  /*1b30*/  UMOV UR7, URZ ;  /* 0x0000003f00077c82 */ /* 0x000fe20008000000 */
[----:B------:R-:W-:Y:S02]  /*1b40*/  UMOV UR26, 0xfffffffe ;  /* 0xfffffffe001a7882 */ /* 0x000fe40000000000 */
[----:B------:R-:W-:Y:S01]  /*1b50*/  UIADD3 UR24, UP0, UR16, 0x2, URZ ;  /* 0x0000000210187890 */ /* 0x000fe2000ff1e03f */
[----:B------:R-:W-:Y:S01]  /*1b60*/  UMOV UR18, UR6 ;  /* 0x0000000600127c82 */ /* 0x000fe20008000000 */
[----:B------:R-:W-:Y:S02]  /*1b70*/  UMOV UR27, 0x7fffffdf ;  /* 0x7fffffdf001b7882 */ /* 0x000fe40000000000 */
[----:B------:R-:W-:Y:S01]  /*1b80*/  UIADD3.X UR25, UR7, -0x7fffffe0, URZ, UP0, !UPT ;  /* 0x8000002007197890 */ /* 0x000fe200087fe43f */
[----:B------:R-:W-:Y:S01]  /*1b90*/  HGMMA.64x64x16.F32 R56, gdesc[UR16], R56 ;  /* 0x00e00000103879f0 */ /* 0x000fe20008700838 */
[----:B------:R-:W-:Y:S01]  /*1ba0*/  UIADD3 UR10, UR10, 0x20, URZ ;  /* 0x000000200a0a7890 */ /* 0x000fe2000fffe03f */
[----:B------:R-:W-:Y:S01]  /*1bb0*/  UMOV UR7, URZ ;  /* 0x0000003f00077c82 */ /* 0x000fe20008000000 */
[----:B------:R-:W-:-:S02]  /*1bc0*/  UIADD3.64 UR16, UR24, 0x1fe, URZ ;  /* 0x000001fe18107897 */ /* 0x000fc4000fffe03f */
[----:B------:R-:W-:Y:S02]  /*1bd0*/  UIADD3.64 UR26, UR6, -UR26, URZ ;  /* 0x8000001a061a7297 */ /* 0x000fe4000fffe03f */
[----:B------:R-:W-:Y:S01]  /*1be0*/  UIADD3 UR5, UR5, 0x1, URZ ;  /* 0x0000000105057890 */ /* 0x000fe2000fffe03f */
[----:B-1----:R-:W-:-:S03]  /*1bf0*/  ISETP.LE.AND P0, PT, R3, UR10, PT ;  /* 0x0000000a03007c0c */ /* 0x002fc6000bf03270 */
[----:B------:R-:W-:-:S04]  /*1c00*/  UISETP.NE.U32.AND UP0, UPT, UR5, 0x3, UPT ;  /* 0x000000030500788c */ /* 0x000fc8000bf05070 */
[----:B------:R-:W-:Y:S02]  /*1c10*/  USEL UR6, URZ, 0x1, UP0 ;  /* 0x000000013f067887 */ /* 0x000fe40008000000 */
[----:B------:R-:W-:Y:S02]  /*1c20*/  USEL UR5, UR5, URZ, UP0 ;  /* 0x0000003f05057287 */ /* 0x000fe40008000000 */
[----:B------:R-:W-:Y:S01]  /*1c30*/  ULOP3.LUT UR4, UR4, UR6, URZ, 0x3c, !UPT ;  /* 0x0000000604047292 */ /* 0x000fe2000f8e3c3f */
[----:B------:R-:W-:Y:S01]  /*1c40*/  HGMMA.64x64x16.F32 R56, gdesc[UR24], R56 ;  /* 0x00e00000183879f0 */ /* 0x000fe20008700838 */
[----:B------:R-:W-:-:S03]  /*1c50*/  UIADD3.64 UR24, UR24, 0x200, URZ ;  /* 0x0000020018187897 */ /* 0x000fc6000fffe03f */
[----:B------:R-:W-:Y:S06]  /*1c60*/  HGMMA.64x64x16.F32 R24, gdesc[UR16], R24 ;  /* 0x00e00000101879f0 */ /* 0x000fec0008700818 */
[----:B------:R-:W-:Y:S01]  /*1c70*/  HGMMA.64x64x16.F32 R24, gdesc[UR24], R24, gsb0 ;  /* 0x00e00000181879f0 */ /* 0x000fe20008000818 */
[----:B------:R-:W-:Y:S05]  /*1c80*/  @!P0 BRA `(.L_x_49) ;  /* 0xfffffff800f88947 */ /* 0x000fea000383ffff */
.L_x_47:
[----:B------:R-:W-:Y:S02]  /*1c90*/  WARPGROUP.DEPBAR.LE gsb0, 0x0 ;  /* 0x00008000000079c5 */ /* 0x000fe40000010000 */
[----:B----4-:R-:W-:Y:S01]  /*1ca0*/  BAR.SYNC.DEFER_BLOCKING 0x0 ;  /* 0x0000000000007b1d */ /* 0x010fe20000010000 */
[C---:B-1----:R-:W-:Y:S01]  /*1cb0*/  IMAD.SHL.U32 R3, R0.reuse, 0x80, RZ ;  /* 0x0000008000037824 */ /* 0x042fe200078e00ff */
[----:B------:R-:W-:Y:S01]  /*1cc0*/  ELECT P0, URZ, PT ;  /* 0x00000000003f782f */ /* 0x000fe20003800000 */
[----:B------:R-:W-:Y:S01]  /*1cd0*/  IMAD.SHL.U32 R4, R0, 0x10, RZ ;  /* 0x0000001000047824 */ /* 0x000fe200078e00ff */
[----:B------:R-:W-:Y:S02]  /*1ce0*/  F2FP.F16.F32.PACK_AB R56, R57, R56 ;  /* 0x000000383938723e */ /* 0x000fe400000000ff */
[----:B------:R-:W-:Y:S01]  /*1cf0*/  LOP3.LUT R3, R3, 0x780, RZ, 0xc0, !PT ;  /* 0x0000078003037812 */ /* 0x000fe200078ec0ff */
[----:B------:R-:W-:Y:S01]  /*1d00*/  UMOV UR21, UR15 ;  /* 0x0000000f00157c82 */ /* 0x000fe20008000000 */
[----:B------:R-:W-:Y:S01]  /*1d10*/  F2FP.F16.F32.PACK_AB R57, R59, R58 ;  /* 0x0000003a3b39723e */ /* 0x000fe200000000ff */
[----:B------:R-:W-:Y:S01]  /*1d20*/  UMOV UR22, UR11 ;  /* 0x0000000b00167c82 */ /* 0x000fe20008000000 */
[----:B------:R-:W-:-:S02]  /*1d30*/  LOP3.LUT R3, R3, 0x70, R4, 0xf8, !PT ;  /* 0x0000007003037812 */ /* 0x000fc400078ef804 */
[----:B------:R-:W-:Y:S02]  /*1d40*/  F2FP.F16.F32.PACK_AB R24, R25, R24 ;  /* 0x000000181918723e */ /* 0x000fe400000000ff */
[----:B------:R-:W-:Y:S01]  /*1d50*/  LOP3.LUT R3, R3, 0x10, R0, 0x78, !PT ;  /* 0x0000001003037812 */ /* 0x000fe200078e7800 */
[----:B------:R-:W-:Y:S01]  /*1d60*/  IMAD.SHL.U32 R0, R0, 0x40, RZ ;  /* 0x0000004000007824 */ /* 0x000fe200078e00ff */
[----:B------:R-:W-:Y:S02]  /*1d70*/  ISETP.LT.U32.AND P0, PT, R2, 0x20, P0 ;  /* 0x000000200200780c */ /* 0x000fe40000701070 */
[----:B------:R-:W-:Y:S02]  /*1d80*/  F2FP.F16.F32.PACK_AB R58, R61, R60 ;  /* 0x0000003c3d3a723e */ /* 0x000fe400000000ff */
[----:B------:R-:W-:Y:S02]  /*1d90*/  LOP3.LUT R0, R3, 0x3800, R0, 0xf8, !PT ;  /* 0x0000380003007812 */ /* 0x000fe400078ef800 */
[----:B------:R-:W-:Y:S01]  /*1da0*/  F2FP.F16.F32.PACK_AB R59, R63, R62 ;  /* 0x0000003e3f3b723e */ /* 0x000fe200000000ff */
[----:B------:R-:W1:Y:S02]  /*1db0*/  @!P2 SYNCS.CCTL.IV [UR20+0xf000] ;  /* 0x00f00000ff00a9b1 */ /* 0x000e640008000014 */
[----:B-1----:R-:W-:Y:S01]  /*1dc0*/  BAR.SYNC.DEFER_BLOCKING 0x0 ;  /* 0x0000000000007b1d */ /* 0x002fe20000010000 */
[C---:B------:R-:W-:Y:S01]  /*1dd0*/  LOP3.LUT R3, R0.reuse, 0x20, RZ, 0x3c, !PT ;  /* 0x0000002000037812 */ /* 0x040fe200078e3cff */
[C---:B------:R-:W-:Y:S01]  /*1de0*/  VIADD R2, R0.reuse, UR20 ;  /* 0x0000001400027c36 */ /* 0x040fe20008000000 */
[----:B------:R-:W-:-:S02]  /*1df0*/  LOP3.LUT R4, R0, 0x40, RZ, 0x3c, !PT ;  /* 0x0000004000047812 */ /* 0x000fc400078e3cff */
[----:B------:R-:W-:Y:S01]  /*1e00*/  F2FP.F16.F32.PACK_AB R64, R65, R64 ;  /* 0x000000404140723e */ /* 0x000fe200000000ff */
[----:B------:R-:W-:Y:S01]  /*1e10*/  VIADD R3, R3, UR20 ;  /* 0x0000001403037c36 */ /* 0x000fe20008000000 */
[----:B------:R-:W-:Y:S01]  /*1e20*/  F2FP.F16.F32.PACK_AB R25, R27, R26 ;  /* 0x0000001a1b19723e */ /* 0x000fe200000000ff */
[----:B------:R-:W-:Y:S01]  /*1e30*/  VIADD R4, R4, UR20 ;  /* 0x0000001404047c36 */ /* 0x000fe20008000000 */
[----:B------:R-:W-:Y:S01]  /*1e40*/  F2FP.F16.F32.PACK_AB R65, R67, R66 ;  /* 0x000000424341723e */ /* 0x000fe200000000ff */
[----:B------:R-:W-:Y:S01]  /*1e50*/  VOTEU.ANY UP0, P0 ;  /* 0x00000000003f7886 */ /* 0x000fe20000000100 */
[----:B------:R-:W-:Y:S01]  /*1e60*/  F2FP.F16.F32.PACK_AB R26, R29, R28 ;  /* 0x0000001c1d1a723e */ /* 0x000fe200000000ff */
[----:B------:R-:W-:Y:S01]  /*1e70*/  VOTEU.ANY UP1, P0 ;  /* 0x00000000003f7886 */ /* 0x000fe20000020100 */
[----:B------:R-:W-:Y:S02]  /*1e80*/  F2FP.F16.F32.PACK_AB R27, R31, R30 ;  /* 0x0000001e1f1b723e */ /* 0x000fe400000000ff */
[----:B------:R-:W-:Y:S01]  /*1e90*/  F2FP.F16.F32.PACK_AB R32, R33, R32 ;  /* 0x000000202120723e */ /* 0x000fe200000000ff */
[----:B---3--:R-:W-:Y:S01]  /*1ea0*/  @UP0 UMOV UR6, UR32 ;  /* 0x0000002000060c82 */ /* 0x008fe20008000000 */
[----:B------:R-:W-:Y:S01]  /*1eb0*/  LOP3.LUT R0, R0, 0x60, RZ, 0x3c, !PT ;  /* 0x0000006000007812 */ /* 0x000fe200078e3cff */
[----:B------:R-:W-:Y:S01]  /*1ec0*/  @UP0 UMOV UR7, UR33 ;  /* 0x0000002100070c82 */ /* 0x000fe20008000000 */
[----:B------:R-:W-:-:S02]  /*1ed0*/  F2FP.F16.F32.PACK_AB R66, R69, R68 ;  /* 0x000000444542723e */ /* 0x000fc400000000ff */
[----:B------:R-:W-:Y:S01]  /*1ee0*/  F2FP.F16.F32.PACK_AB R67, R71, R70 ;  /* 0x000000464743723e */ /* 0x000fe200000000ff */
[----:B------:R-:W-:Y:S01]  /*1ef0*/  VIADD R0, R0, UR20 ;  /* 0x0000001400007c36 */ /* 0x000fe20008000000 */
[----:B------:R-:W-:Y:S01]  /*1f00*/  F2FP.F16.F32.PACK_AB R72, R73, R72 ;  /* 0x000000484948723e */ /* 0x000fe200000000ff */
[----:B------:R-:W1:Y:S02]  /*1f10*/  @!P2 SYNCS.CCTL.IV [UR20+0xf008] ;  /* 0x00f00800ff00a9b1 */ /* 0x000e640008000014 */
[----:B-1----:R-:W-:Y:S01]  /*1f20*/  BAR.SYNC.DEFER_BLOCKING 0x0 ;  /* 0x0000000000007b1d */ /* 0x002fe20000010000 */
[----:B------:R-:W-:Y:S02]  /*1f30*/  F2FP.F16.F32.PACK_AB R33, R35, R34 ;  /* 0x000000222321723e */ /* 0x000fe400000000ff */
[----:B------:R-:W-:Y:S02]  /*1f40*/  F2FP.F16.F32.PACK_AB R73, R75, R74 ;  /* 0x0000004a4b49723e */ /* 0x000fe400000000ff */
[----:B------:R-:W-:-:S02]  /*1f50*/  F2FP.F16.F32.PACK_AB R34, R37, R36 ;  /* 0x000000242522723e */ /* 0x000fc400000000ff */
[----:B------:R-:W-:Y:S02]  /*1f60*/  F2FP.F16.F32.PACK_AB R35, R39, R38 ;  /* 0x000000262723723e */ /* 0x000fe400000000ff */
[----:B------:R-:W-:Y:S02]  /*1f70*/  F2FP.F16.F32.PACK_AB R40, R41, R40 ;  /* 0x000000282928723e */ /* 0x000fe400000000ff */
[----:B------:R-:W-:Y:S02]  /*1f80*/  F2FP.F16.F32.PACK_AB R74, R77, R76 ;  /* 0x0000004c4d4a723e */ /* 0x000fe400000000ff */
[----:B------:R-:W-:Y:S02]  /*1f90*/  F2FP.F16.F32.PACK_AB R75, R79, R78 ;  /* 0x0000004e4f4b723e */ /* 0x000fe400000000ff */
[----:B------:R-:W-:Y:S02]  /*1fa0*/  F2FP.F16.F32.PACK_AB R80, R81, R80 ;  /* 0x000000505150723e */ /* 0x000fe400000000ff */
[----:B------:R-:W-:-:S02]  /*1fb0*/  F2FP.F16.F32.PACK_AB R41, R43, R42 ;  /* 0x0000002a2b29723e */ /* 0x000fc400000000ff */
[----:B------:R-:W-:Y:S02]  /*1fc0*/  F2FP.F16.F32.PACK_AB R81, R83, R82 ;  /* 0x000000525351723e */ /* 0x000fe400000000ff */
[----:B------:R-:W-:Y:S02]  /*1fd0*/  F2FP.F16.F32.PACK_AB R42, R45, R44 ;  /* 0x0000002c2d2a723e */ /* 0x000fe400000000ff */
[----:B------:R-:W-:Y:S01]  /*1fe0*/  F2FP.F16.F32.PACK_AB R43, R47, R46 ;  /* 0x0000002e2f2b723e */ /* 0x000fe200000000ff */
[----:B------:R-:W1:Y:S01]  /*1ff0*/  @!P2 SYNCS.CCTL.IV [UR20+0xf010] ;  /* 0x00f01000ff00a9b1 */ /* 0x000e620008000014 */
[----:B------:R-:W-:Y:S01]  /*2000*/  F2FP.F16.F32.PACK_AB R48, R49, R48 ;  /* 0x000000303130723e */ /* 0x000fe200000000ff */
[----:B-1----:R-:W-:Y:S01]  /*2010*/  STSM.16.M88.4 [R2], R56 ;  /* 0x0000003802007844 */ /* 0x002fe20000000200 */
[----:B------:R-:W-:Y:S02]  /*2020*/  F2FP.F16.F32.PACK_AB R82, R85, R84 ;  /* 0x000000545552723e */ /* 0x000fe400000000ff */
[----:B------:R-:W-:Y:S01]  /*2030*/  F2FP.F16.F32.PACK_AB R83, R87, R86 ;  /* 0x000000565753723e */ /* 0x000fe200000000ff */
[----:B------:R-:W-:Y:S01]  /*2040*/  STSM.16.M88.4 [R2+0x4000], R24 ;  /* 0x0040001802007844 */ /* 0x000fe20000000200 */
[----:B------:R-:W-:-:S02]  /*2050*/  F2FP.F16.F32.PACK_AB R49, R51, R50 ;  /* 0x000000323331723e */ /* 0x000fc400000000ff */
[----:B------:R-:W-:Y:S01]  /*2060*/  F2FP.F16.F32.PACK_AB R50, R53, R52 ;  /* 0x000000343532723e */ /* 0x000fe200000000ff */
[----:B------:R-:W-:Y:S01]  /*2070*/  STSM.16.M88.4 [R3], R64 ;  /* 0x0000004003007844 */ /* 0x000fe20000000200 */
[----:B------:R-:W-:-:S03]  /*2080*/  F2FP.F16.F32.PACK_AB R51, R55, R54 ;  /* 0x000000363733723e */ /* 0x000fc600000000ff */
[----:B------:R-:W-:Y:S04]  /*2090*/  STSM.16.M88.4 [R3+0x4000], R32 ;  /* 0x0040002003007844 */ /* 0x000fe80000000200 */
[----:B------:R-:W-:Y:S04]  /*20a0*/  STSM.16.M88.4 [R4], R72 ;  /* 0x0000004804007844 */ /* 0x000fe80000000200 */
[----:B------:R-:W-:Y:S04]  /*20b0*/  STSM.16.M88.4 [R4+0x4000], R40 ;  /* 0x0040002804007844 */ /* 0x000fe80000000200 */
[----:B------:R-:W-:Y:S04]  /*20c0*/  STSM.16.M88.4 [R0], R80 ;  /* 0x0000005000007844 */ /* 0x000fe80000000200 */
[----:B------:R-:W-:Y:S01]  /*20d0*/  STSM.16.M88.4 [R0+0x4000], R48 ;  /* 0x0040003000007844 */ /* 0x000fe20000000200 */
[----:B------:R1:W-:Y:S06]  /*20e0*/  MEMBAR.ALL.CTA ;  /* 0x0000000000007992 */ /* 0x0003ec0000008000 */
[----:B-1----:R-:W1:Y:S02]  /*20f0*/  FENCE.VIEW.ASYNC.S ;  /* 0x00000000000073c6 */ /* 0x002e640000000000 */
[----:B-1----:R-:W-:Y:S06]  /*2100*/  BAR.SYNC.DEFER_BLOCKING 0x0 ;  /* 0x0000000000007b1d */ /* 0x002fec0000010000 */
[----:B------:R1:W-:Y:S01]  /*2110*/  @UP1 UTMASTG.2D [UR20], [UR6] ;  /* 0x00000014060013b5 */ /* 0x0003e20008008000 */
[----:B------:R0:W-:Y:S01]  /*2120*/  UTMACMDFLUSH ;  /* 0x00000000000079b7 */ /* 0x0001e20000000000 */
[----:B------:R-:W-:-:S04]  /*2130*/  DEPBAR.LE SB0, 0x0 ;  /* 0x000080000000791a */ /* 0x000fc80000000000 */
[----:B------:R-:W-:Y:S06]  /*2140*/  BAR.SYNC.DEFER_BLOCKING 0x0 ;  /* 0x0000000000007b1d */ /* 0x000fec0000010000 */
[----:B-1----:R-:W-:Y:S05]  /*2150*/  EXIT ;  /* 0x000000000000794d */ /* 0x002fea0003800000 */
.L_x_48:
[----:B------:R-:W1:Y:S02]  /*2160*/  SYNCS.PHASECHK.TRANS64.TRYWAIT P0, [UR18+0xf000], R3 ;  /* 0x00f00003ff0075a7 */ /* 0x000e640008000152 */
[----:B-1----:R-:W-:Y:S05]  /*2170*/  @!P0 BRA `(.L_x_48) ;  /* 0xfffffffc00f88947 */ /* 0x002fea000383ffff */
[----:B------:R-:W-:Y:S05]  /*2180*/  BRA `(.L_x_50) ;  /* 0xfffffff8003c7947 */ /* 0x000fea000383ffff */
.L_x_51:
[----:B------:R-:W-:-:S00]  /*2190*/  BRA `(.L_x_51) ;  /* 0xfffffffc00fc7947 */ /* 0x000fc0000383ffff */
[----:B------:R-:W-:-:S00]  /*21a0*/  NOP ;  /* 0x0000000000007918 */ /* 0x000fc00000000000 */
        /* <DEDUP_REMOVED lines=13> */
.L_x_52:


//--------------------- .nv.shared.gluon_wgmma    --------------------------
	.section	.nv.shared.gluon_wgmma,"aw",@nobits
	.sectionflags	@""
	.align	16
	.zero		1024


//--------------------- .nv.shared.reserved.0     --------------------------
	.section	.nv.shared.reserved.0,"aw",@nobits
	.weak		__nv_reservedSMEM_offset_0_alias
	.size		__nv_reservedSMEM_offset_0_alias, 0, 0
	.other		__nv_reservedSMEM_offset_0_alias,@"STO_CUDA_RESERVED_SHARED STV_DEFAULT"
__nv_reservedSMEM_offset_0_alias:
	.zero		0


//--------------------- .nv.constant0.gluon_wgmma --------------------------
	.section	.nv.constant0.gluon_wgmma,"a",@progbits
	.sectionflags	@""
	.align	4
.nv.constant0.gluon_wgmma:
	.zero		608


//--------------------- SYMBOLS --------------------------

	.type		.nv.reservedSmem.offset0,@object
	.size		.nv.reservedSmem.offset0,0x4
